// auto-generated by cutlass_sweep.gemm — config: {"arch": "sm_100", "cluster_m": 1, "cluster_n": 1, "dtype": "int8", "dtype_b": "int8", "layout": "nt", "stages": 4, "tile_k": 128, "tile_m": 128, "tile_n": 64}
#include "cutlass/cutlass.h"
#include "cutlass/gemm/collective/collective_builder.hpp"
#include "cutlass/gemm/device/gemm_universal_adapter.h"
#include "cutlass/gemm/kernel/gemm_universal.hpp"
#include "cutlass/epilogue/collective/collective_builder.hpp"

using ElemA = int8_t;
using ElemB = int8_t;
using ElemCD = int8_t;
using Acc  = int32_t;
using TileShape    = cute::Shape<cute::_128, cute::_64, cute::_128>;
using ClusterShape = cute::Shape<cute::_1, cute::_1, cute::_1>;

using CollectiveEpilogue = typename cutlass::epilogue::collective::CollectiveBuilder<
    cutlass::arch::Sm100, cutlass::arch::OpClassTensorOp,
    TileShape, ClusterShape,
    cutlass::epilogue::collective::EpilogueTileAuto,
    Acc, Acc,
    ElemCD, cutlass::layout::RowMajor, 128 / cutlass::sizeof_bits<ElemCD>::value,
    ElemCD, cutlass::layout::RowMajor, 128 / cutlass::sizeof_bits<ElemCD>::value,
    cutlass::epilogue::collective::EpilogueScheduleAuto
  >::CollectiveOp;

using CollectiveMainloop = typename cutlass::gemm::collective::CollectiveBuilder<
    cutlass::arch::Sm100, cutlass::arch::OpClassTensorOp,
    ElemA, cutlass::layout::RowMajor, 128 / cutlass::sizeof_bits<ElemA>::value,
    ElemB, cutlass::layout::ColumnMajor, 128 / cutlass::sizeof_bits<ElemB>::value,
    Acc,
    TileShape, ClusterShape,
    cutlass::gemm::collective::StageCount<4>,
    cutlass::gemm::collective::KernelScheduleAuto
  >::CollectiveOp;

using GemmKernel = cutlass::gemm::kernel::GemmUniversal<
    cute::Shape<int,int,int,int>,
    CollectiveMainloop,
    CollectiveEpilogue
>;
using Gemm = cutlass::gemm::device::GemmUniversalAdapter<GemmKernel>;

// Force the device kernel symbol into the cubin without needing a host main.
auto* _anchor = &cutlass::device_kernel<GemmKernel>;


// ===== COMPILED SASS (sm_100a) =====

	.target	sm_100a

	.elftype	@"ET_EXEC"


//--------------------- .note.nv.tkinfo           --------------------------
	.section	.note.nv.tkinfo,"",@"SHT_NOTE"
	.sectionflags	@"SHF_NOTE_NV_TKINFO"
	.tkinfo
        /*0018*/ 	.word	0x00000002
        /*0030*/ 	.string	""
        /*0030*/ 	.string	"ptxas"
        /*0030*/ 	.string	"Cuda compilation tools, release 13.0, V13.0.88"
        /*0030*/ 	.string	"Build cuda_13.0.r13.0/compiler.36424714_0"
        /*0030*/ 	.string	"-arch sm_100a -m 64 "



//--------------------- .note.nv.cuinfo           --------------------------
	.section	.note.nv.cuinfo,"",@"SHT_NOTE"
	.sectionflags	@"SHF_NOTE_NV_CUINFO"
        /*0018*/ 	.short	0x0002
        /*001a*/ 	.short	0x0064
        /*001c*/ 	.short	0x0082
	.zero		2


//--------------------- .nv.info                  --------------------------
	.section	.nv.info,"",@"SHT_CUDA_INFO"
	.align	4


	//----- nvinfo : EIATTR_REGCOUNT
	.align		4
        /*0000*/ 	.byte	0x04, 0x2f
        /*0002*/ 	.short	(.L_19 - .L_18)
	.align		4
.L_18:
        /*0004*/ 	.word	index@(_ZN7cutlass13device_kernelINS_4gemm6kernel13GemmUniversalIN4cute5tupleIJiiiiEEENS1_10collective13CollectiveMmaINS1_35MainloopSm100TmaUmmaWarpSpecializedILi4ELi2ELi4ENS5_IJNS4_1CILi1EEESB_SB_EEEEENS5_IJNSA_ILi128EEENSA_ILi64EEESE_EEEaNS5_IJlSB_lEEEaSH_NS4_8TiledMMAINS4_8MMA_AtomIJNS4_15SM100_MMA_S8_SSIaaiLi128ELi64ELNS4_4UMMA5MajorE0ELSM_0ELNSL_8SaturateE0EEEEEENS4_6LayoutISC_NS5_IJNSA_ILi0EEESR_SR_EEEEENS5_IJNS4_10UnderscoreESU_SU_EEEEENS4_13SM90_TMA_LOADENS4_14ComposedLayoutINS4_7SwizzleILi3ELi4ELi3EEENS4_18smem_ptr_flag_bitsILi8EEENSQ_INS5_IJNSA_ILi8EEESE_EEENS5_IJSE_SB_EEEEEEEvNS4_8identityESX_S17_vS18_EENS_8epilogue10collective18CollectiveEpilogueINS1A_23Sm100TmaWarpSpecializedILi1ELi1ELi64ELb0ELb0EEEJSG_NS5_IJNSQ_ISE_SB_EENSQ_ISF_SB_EEEEEaSH_aSH_NS1A_6fusion15FusionCallbacksIS1E_NS1I_17LinearCombinationIaiaiLNS_15FloatRoundStyleE2EEESG_S1H_JEEENS4_5SM1004TMEM4LOAD26SM100_TMEM_LOAD_32dp32b64xESX_NSY_INSZ_ILi2ELi4ELi3EEES12_NSQ_INS5_IJS13_SF_EEENS5_IJSF_SB_EEEEEEENS4_39AutoVectorizingCopyWithAssumedAlignmentILi128EEENS4_14SM90_TMA_STOREES1W_S1Y_S1Y_EEEvvEEEEvNT_6ParamsE)
        /*0008*/ 	.word	0x000000c6


	//----- nvinfo : EIATTR_FRAME_SIZE
	.align		4
.L_19:
        /*000c*/ 	.byte	0x04, 0x11
        /*000e*/ 	.short	(.L_21 - .L_20)
	.align		4
.L_20:
        /*0010*/ 	.word	index@($__internal_2_$__cuda_sm10x_tcgen05_guardrail_trap_unallocated_columns_being_dealloced)
        /*0014*/ 	.word	0x00000000


	//----- nvinfo : EIATTR_FRAME_SIZE
	.align		4
.L_21:
        /*0018*/ 	.byte	0x04, 0x11
        /*001a*/ 	.short	(.L_23 - .L_22)
	.align		4
.L_22:
        /*001c*/ 	.word	index@($__internal_1_$__cuda_sm10x_tcgen05_guardrail_trap_phase_invalid_during_alloc)
        /*0020*/ 	.word	0x00000000


	//----- nvinfo : EIATTR_FRAME_SIZE
	.align		4
.L_23:
        /*0024*/ 	.byte	0x04, 0x11
        /*0026*/ 	.short	(.L_25 - .L_24)
	.align		4
.L_24:
        /*0028*/ 	.word	index@($__internal_0_$__cuda_sm10x_tcgen05_guardrail_trap_col_being_dealloced_not_returned_by_alloc)
        /*002c*/ 	.word	0x00000000


	//----- nvinfo : EIATTR_FRAME_SIZE
	.align		4
.L_25:
        /*0030*/ 	.byte	0x04, 0x11
        /*0032*/ 	.short	(.L_27 - .L_26)
	.align		4
.L_26:
        /*0034*/ 	.word	index@(_ZN7cutlass13device_kernelINS_4gemm6kernel13GemmUniversalIN4cute5tupleIJiiiiEEENS1_10collective13CollectiveMmaINS1_35MainloopSm100TmaUmmaWarpSpecializedILi4ELi2ELi4ENS5_IJNS4_1CILi1EEESB_SB_EEEEENS5_IJNSA_ILi128EEENSA_ILi64EEESE_EEEaNS5_IJlSB_lEEEaSH_NS4_8TiledMMAINS4_8MMA_AtomIJNS4_15SM100_MMA_S8_SSIaaiLi128ELi64ELNS4_4UMMA5MajorE0ELSM_0ELNSL_8SaturateE0EEEEEENS4_6LayoutISC_NS5_IJNSA_ILi0EEESR_SR_EEEEENS5_IJNS4_10UnderscoreESU_SU_EEEEENS4_13SM90_TMA_LOADENS4_14ComposedLayoutINS4_7SwizzleILi3ELi4ELi3EEENS4_18smem_ptr_flag_bitsILi8EEENSQ_INS5_IJNSA_ILi8EEESE_EEENS5_IJSE_SB_EEEEEEEvNS4_8identityESX_S17_vS18_EENS_8epilogue10collective18CollectiveEpilogueINS1A_23Sm100TmaWarpSpecializedILi1ELi1ELi64ELb0ELb0EEEJSG_NS5_IJNSQ_ISE_SB_EENSQ_ISF_SB_EEEEEaSH_aSH_NS1A_6fusion15FusionCallbacksIS1E_NS1I_17LinearCombinationIaiaiLNS_15FloatRoundStyleE2EEESG_S1H_JEEENS4_5SM1004TMEM4LOAD26SM100_TMEM_LOAD_32dp32b64xESX_NSY_INSZ_ILi2ELi4ELi3EEES12_NSQ_INS5_IJS13_SF_EEENS5_IJSF_SB_EEEEEEENS4_39AutoVectorizingCopyWithAssumedAlignmentILi128EEENS4_14SM90_TMA_STOREES1W_S1Y_S1Y_EEEvvEEEEvNT_6ParamsE)
        /*0038*/ 	.word	0x00000000


	//----- nvinfo : EIATTR_MIN_STACK_SIZE
	.align		4
.L_27:
        /*003c*/ 	.byte	0x04, 0x12
        /*003e*/ 	.short	(.L_29 - .L_28)
	.align		4
.L_28:
        /*0040*/ 	.word	index@(_ZN7cutlass13device_kernelINS_4gemm6kernel13GemmUniversalIN4cute5tupleIJiiiiEEENS1_10collective13CollectiveMmaINS1_35MainloopSm100TmaUmmaWarpSpecializedILi4ELi2ELi4ENS5_IJNS4_1CILi1EEESB_SB_EEEEENS5_IJNSA_ILi128EEENSA_ILi64EEESE_EEEaNS5_IJlSB_lEEEaSH_NS4_8TiledMMAINS4_8MMA_AtomIJNS4_15SM100_MMA_S8_SSIaaiLi128ELi64ELNS4_4UMMA5MajorE0ELSM_0ELNSL_8SaturateE0EEEEEENS4_6LayoutISC_NS5_IJNSA_ILi0EEESR_SR_EEEEENS5_IJNS4_10UnderscoreESU_SU_EEEEENS4_13SM90_TMA_LOADENS4_14ComposedLayoutINS4_7SwizzleILi3ELi4ELi3EEENS4_18smem_ptr_flag_bitsILi8EEENSQ_INS5_IJNSA_ILi8EEESE_EEENS5_IJSE_SB_EEEEEEEvNS4_8identityESX_S17_vS18_EENS_8epilogue10collective18CollectiveEpilogueINS1A_23Sm100TmaWarpSpecializedILi1ELi1ELi64ELb0ELb0EEEJSG_NS5_IJNSQ_ISE_SB_EENSQ_ISF_SB_EEEEEaSH_aSH_NS1A_6fusion15FusionCallbacksIS1E_NS1I_17LinearCombinationIaiaiLNS_15FloatRoundStyleE2EEESG_S1H_JEEENS4_5SM1004TMEM4LOAD26SM100_TMEM_LOAD_32dp32b64xESX_NSY_INSZ_ILi2ELi4ELi3EEES12_NSQ_INS5_IJS13_SF_EEENS5_IJSF_SB_EEEEEEENS4_39AutoVectorizingCopyWithAssumedAlignmentILi128EEENS4_14SM90_TMA_STOREES1W_S1Y_S1Y_EEEvvEEEEvNT_6ParamsE)
        /*0044*/ 	.word	0x00000000
.L_29:


//--------------------- .nv.compat                --------------------------
	.section	.nv.compat,"",@"SHT_CUDA_COMPAT_INFO"
	.align	4
        /*0000*/ 	.byte	0x02, 0x09, 0x01, 0x00, 0x02, 0x02, 0x03, 0x00, 0x02, 0x05, 0x06, 0x00, 0x03, 0x07, 0x01, 0x01
        /*0010*/ 	.byte	0x02, 0x03, 0x01, 0x00, 0x02, 0x06, 0x01, 0x00, 0x04, 0x0b, 0x08, 0x00, 0x01, 0x00, 0x00, 0x00
        /*0020*/ 	.byte	0x00, 0x00, 0x00, 0x00


//--------------------- .nv.info._ZN7cutlass13device_kernelINS_4gemm6kernel13GemmUniversalIN4cute5tupleIJiiiiEEENS1_10collective13CollectiveMmaINS1_35MainloopSm100TmaUmmaWarpSpecializedILi4ELi2ELi4ENS5_IJNS4_1CILi1EEESB_SB_EEEEENS5_IJNSA_ILi128EEENSA_ILi64EEESE_EEEaNS5_IJlSB_lEEEaSH_NS4_8TiledMMAINS4_8MMA_AtomIJNS4_15SM100_MMA_S8_SSIaaiLi128ELi64ELNS4_4UMMA5MajorE0ELSM_0ELNSL_8SaturateE0EEEEEENS4_6LayoutISC_NS5_IJNSA_ILi0EEESR_SR_EEEEENS5_IJNS4_10UnderscoreESU_SU_EEEEENS4_13SM90_TMA_LOADENS4_14ComposedLayoutINS4_7SwizzleILi3ELi4ELi3EEENS4_18smem_ptr_flag_bitsILi8EEENSQ_INS5_IJNSA_ILi8EEESE_EEENS5_IJSE_SB_EEEEEEEvNS4_8identityESX_S17_vS18_EENS_8epilogue10collective18CollectiveEpilogueINS1A_23Sm100TmaWarpSpecializedILi1ELi1ELi64ELb0ELb0EEEJSG_NS5_IJNSQ_ISE_SB_EENSQ_ISF_SB_EEEEEaSH_aSH_NS1A_6fusion15FusionCallbacksIS1E_NS1I_17LinearCombinationIaiaiLNS_15FloatRoundStyleE2EEESG_S1H_JEEENS4_5SM1004TMEM4LOAD26SM100_TMEM_LOAD_32dp32b64xESX_NSY_INSZ_ILi2ELi4ELi3EEES12_NSQ_INS5_IJS13_SF_EEENS5_IJSF_SB_EEEEEEENS4_39AutoVectorizingCopyWithAssumedAlignmentILi128EEENS4_14SM90_TMA_STOREES1W_S1Y_S1Y_EEEvvEEEEvNT_6ParamsE --------------------------
	.section	.nv.info._ZN7cutlass13device_kernelINS_4gemm6kernel13GemmUniversalIN4cute5tupleIJiiiiEEENS1_10collective13CollectiveMmaINS1_35MainloopSm100TmaUmmaWarpSpecializedILi4ELi2ELi4ENS5_IJNS4_1CILi1EEESB_SB_EEEEENS5_IJNSA_ILi128EEENSA_ILi64EEESE_EEEaNS5_IJlSB_lEEEaSH_NS4_8TiledMMAINS4_8MMA_AtomIJNS4_15SM100_MMA_S8_SSIaaiLi128ELi64ELNS4_4UMMA5MajorE0ELSM_0ELNSL_8SaturateE0EEEEEENS4_6LayoutISC_NS5_IJNSA_ILi0EEESR_SR_EEEEENS5_IJNS4_10UnderscoreESU_SU_EEEEENS4_13SM90_TMA_LOADENS4_14ComposedLayoutINS4_7SwizzleILi3ELi4ELi3EEENS4_18smem_ptr_flag_bitsILi8EEENSQ_INS5_IJNSA_ILi8EEESE_EEENS5_IJSE_SB_EEEEEEEvNS4_8identityESX_S17_vS18_EENS_8epilogue10collective18CollectiveEpilogueINS1A_23Sm100TmaWarpSpecializedILi1ELi1ELi64ELb0ELb0EEEJSG_NS5_IJNSQ_ISE_SB_EENSQ_ISF_SB_EEEEEaSH_aSH_NS1A_6fusion15FusionCallbacksIS1E_NS1I_17LinearCombinationIaiaiLNS_15FloatRoundStyleE2EEESG_S1H_JEEENS4_5SM1004TMEM4LOAD26SM100_TMEM_LOAD_32dp32b64xESX_NSY_INSZ_ILi2ELi4ELi3EEES12_NSQ_INS5_IJS13_SF_EEENS5_IJSF_SB_EEEEEEENS4_39AutoVectorizingCopyWithAssumedAlignmentILi128EEENS4_14SM90_TMA_STOREES1W_S1Y_S1Y_EEEvvEEEEvNT_6ParamsE,"",@"SHT_CUDA_INFO"
	.sectionflags	@""
	.align	4


	//----- nvinfo : EIATTR_CUDA_API_VERSION
	.align		4
        /*0000*/ 	.byte	0x04, 0x37
        /*0002*/ 	.short	(.L_31 - .L_30)
.L_30:
        /*0004*/ 	.word	0x00000082


	//----- nvinfo : EIATTR_KPARAM_INFO
	.align		4
.L_31:
        /*0008*/ 	.byte	0x04, 0x17
        /*000a*/ 	.short	(.L_33 - .L_32)
.L_32:
        /*000c*/ 	.word	0x00000000
        /*0010*/ 	.short	0x0000
        /*0012*/ 	.short	0x0000
        /*0014*/ 	.byte	0x00, 0xf0, 0x01, 0x20


	//----- nvinfo : EIATTR_AT_ENTRY_FRAGMENTS
	.align		4
.L_33:
        /*0018*/ 	.byte	0x04, 0x4f
        /*001a*/ 	.short	(.L_35 - .L_34)


	//   ....[0]....
.L_34:
        /*001c*/ 	.word	0x00000006


	//----- nvinfo : EIATTR_RESERVED_SMEM_USED
	.align		4
.L_35:
        /*0020*/ 	.byte	0x01, 0x41
	.zero		2


	//----- nvinfo : EIATTR_SPARSE_MMA_MASK
	.align		4
        /*0024*/ 	.byte	0x03, 0x50
        /*0026*/ 	.short	0x0000


	//----- nvinfo : EIATTR_TCGEN05_1CTA_USED
	.align		4
        /*0028*/ 	.byte	0x01, 0x51
	.zero		2


	//----- nvinfo : EIATTR_MAXREG_COUNT
	.align		4
        /*002c*/ 	.byte	0x03, 0x1b
        /*002e*/ 	.short	0x00ff


	//----- nvinfo : EIATTR_NUM_BARRIERS
	.align		4
        /*0030*/ 	.byte	0x02, 0x4c
        /*0032*/ 	.byte	0x07
	.zero		1


	//----- nvinfo : EIATTR_EXTERNS
	.align		4
        /*0034*/ 	.byte	0x04, 0x0f
        /*0036*/ 	.short	(.L_37 - .L_36)


	//   ....[0]....
	.align		4
.L_36:
        /*0038*/ 	.word	index@(__assertfail)


	//----- nvinfo : EIATTR_MERCURY_ISA_VERSION
	.align		4
.L_37:
        /*003c*/ 	.byte	0x03, 0x5f
        /*003e*/ 	.short	0x0101


	//----- nvinfo : EIATTR_INT_WARP_WIDE_INSTR_OFFSETS
	.align		4
        /*0040*/ 	.byte	0x04, 0x31
        /*0042*/ 	.short	(.L_39 - .L_38)


	//   ....[0]....
.L_38:
        /*0044*/ 	.word	0x00001d90


	//   ....[1]....
        /*0048*/ 	.word	0x000037e0


	//   ....[2]....
        /*004c*/ 	.word	0x00003800


	//   ....[3]....
        /*0050*/ 	.word	0x00003830


	//   ....[4]....
        /*0054*/ 	.word	0x00004240


	//   ....[5]....
        /*0058*/ 	.word	0x00004330


	//----- nvinfo : EIATTR_COOP_GROUP_MASK_REGIDS
	.align		4
.L_39:
        /*005c*/ 	.byte	0x04, 0x29
        /*005e*/ 	.short	(.L_41 - .L_40)


	//   ....[0]....
.L_40:
        /*0060*/ 	.word	0xffffffff


	//   ....[1]....
        /*0064*/ 	.word	0xffffffff


	//   ....[2]....
        /*0068*/ 	.word	0xffffffff


	//   ....[3]....
        /*006c*/ 	.word	0xffffffff


	//   ....[4]....
        /*0070*/ 	.word	0xffffffff


	//   ....[5]....
        /*0074*/ 	.word	0xffffffff


	//   ....[6]....
        /*0078*/ 	.word	0xffffffff


	//   ....[7]....
        /*007c*/ 	.word	0xffffffff


	//   ....[8]....
        /*0080*/ 	.word	0xffffffff


	//   ....[9]....
        /*0084*/ 	.word	0xffffffff


	//   ....[10]....
        /*0088*/ 	.word	0xffffffff


	//   ....[11]....
        /*008c*/ 	.word	0xffffffff


	//   ....[12]....
        /*0090*/ 	.word	0xffffffff


	//----- nvinfo : EIATTR_COOP_GROUP_INSTR_OFFSETS
	.align		4
.L_41:
        /*0094*/ 	.byte	0x04, 0x28
        /*0096*/ 	.short	(.L_43 - .L_42)


	//   ....[0]....
.L_42:
        /*0098*/ 	.word	0x00000090


	//   ....[1]....
        /*009c*/ 	.word	0x000004d0


	//   ....[2]....
        /*00a0*/ 	.word	0x00000640


	//   ....[3]....
        /*00a4*/ 	.word	0x00000780


	//   ....[4]....
        /*00a8*/ 	.word	0x00000880


	//   ....[5]....
        /*00ac*/ 	.word	0x000009f0


	//   ....[6]....
        /*00b0*/ 	.word	0x00000b90


	//   ....[7]....
        /*00b4*/ 	.word	0x00001c70


	//   ....[8]....
        /*00b8*/ 	.word	0x00002a50


	//   ....[9]....
        /*00bc*/ 	.word	0x00002c60


	//   ....[10]....
        /*00c0*/ 	.word	0x00002c90


	//   ....[11]....
        /*00c4*/ 	.word	0x000036c0


	//   ....[12]....
        /*00c8*/ 	.word	0x000038f0


	//----- nvinfo : EIATTR_VRC_CTA_INIT_COUNT
	.align		4
.L_43:
        /*00cc*/ 	.byte	0x02, 0x4a
        /*00ce*/ 	.byte	0x80
	.zero		1


	//----- nvinfo : EIATTR_SYSCALL_OFFSETS
	.align		4
        /*00d0*/ 	.byte	0x04, 0x46
        /*00d2*/ 	.short	(.L_45 - .L_44)


	//   ....[0]....
.L_44:
        /*00d4*/ 	.word	0x00004d60


	//   ....[1]....
        /*00d8*/ 	.word	0x00004ea0


	//   ....[2]....
        /*00dc*/ 	.word	0x00005640


	//----- nvinfo : EIATTR_MBARRIER_INSTR_OFFSETS
	.align		4
.L_45:
        /*00e0*/ 	.byte	0x04, 0x39
        /*00e2*/ 	.short	(.L_47 - .L_46)


	//   ....[0]....
.L_46:
        /*00e4*/ 	.word	0x000005b0
        /*00e8*/ 	.word	0x000000ff
        /*00ec*/ 	.word	0x00000000
        /*00f0*/ 	.short	0x0100
        /*00f2*/ 	.byte	0x05
	.zero		1


	//   ....[1]....
        /*00f4*/ 	.word	0x000005c0
        /*00f8*/ 	.word	0x000000ff
        /*00fc*/ 	.word	0x00000020
        /*0100*/ 	.short	0x0100
        /*0102*/ 	.byte	0x05
	.zero		1


	//   ....[2]....
        /*0104*/ 	.word	0x000005d0
        /*0108*/ 	.word	0x000000ff
        /*010c*/ 	.word	0x00000008
        /*0110*/ 	.short	0x0100
        /*0112*/ 	.byte	0x05
	.zero		1


	//   ....[3]....
        /*0114*/ 	.word	0x000005e0
        /*0118*/ 	.word	0x000000ff
        /*011c*/ 	.word	0x00000028
        /*0120*/ 	.short	0x0100
        /*0122*/ 	.byte	0x05
	.zero		1


	//   ....[4]....
        /*0124*/ 	.word	0x000005f0
        /*0128*/ 	.word	0x000000ff
        /*012c*/ 	.word	0x00000010
        /*0130*/ 	.short	0x0100
        /*0132*/ 	.byte	0x05
	.zero		1


	//   ....[5]....
        /*0134*/ 	.word	0x00000600
        /*0138*/ 	.word	0x000000ff
        /*013c*/ 	.word	0x00000030
        /*0140*/ 	.short	0x0100
        /*0142*/ 	.byte	0x05
	.zero		1


	//   ....[6]....
        /*0144*/ 	.word	0x00000610
        /*0148*/ 	.word	0x000000ff
        /*014c*/ 	.word	0x00000018
        /*0150*/ 	.short	0x0100
        /*0152*/ 	.byte	0x05
	.zero		1


	//   ....[7]....
        /*0154*/ 	.word	0x00000620
        /*0158*/ 	.word	0x000000ff
        /*015c*/ 	.word	0x00000038
        /*0160*/ 	.short	0x0100
        /*0162*/ 	.byte	0x05
	.zero		1


	//   ....[8]....
        /*0164*/ 	.word	0x00000750
        /*0168*/ 	.word	0x000000ff
        /*016c*/ 	.word	0x00000040
        /*0170*/ 	.short	0x0100
        /*0172*/ 	.byte	0x06
	.zero		1


	//   ....[9]....
        /*0174*/ 	.word	0x00000760
        /*0178*/ 	.word	0x000000ff
        /*017c*/ 	.word	0x00000048
        /*0180*/ 	.short	0x0100
        /*0182*/ 	.byte	0x06
	.zero		1


	//   ....[10]....
        /*0184*/ 	.word	0x00000850
        /*0188*/ 	.word	0x000000ff
        /*018c*/ 	.word	0x00000050
        /*0190*/ 	.short	0x0100
        /*0192*/ 	.byte	0x05
	.zero		1


	//   ....[11]....
        /*0194*/ 	.word	0x00000860
        /*0198*/ 	.word	0x000000ff
        /*019c*/ 	.word	0x00000058
        /*01a0*/ 	.short	0x0100
        /*01a2*/ 	.byte	0x05
	.zero		1


	//   ....[12]....
        /*01a4*/ 	.word	0x000009a0
        /*01a8*/ 	.word	0x000000ff
        /*01ac*/ 	.word	0x00000060
        /*01b0*/ 	.short	0x0100
        /*01b2*/ 	.byte	0x05
	.zero		1


	//   ....[13]....
        /*01b4*/ 	.word	0x000009b0
        /*01b8*/ 	.word	0x000000ff
        /*01bc*/ 	.word	0x00000070
        /*01c0*/ 	.short	0x0100
        /*01c2*/ 	.byte	0x05
	.zero		1


	//   ....[14]....
        /*01c4*/ 	.word	0x000009c0
        /*01c8*/ 	.word	0x000000ff
        /*01cc*/ 	.word	0x00000068
        /*01d0*/ 	.short	0x0100
        /*01d2*/ 	.byte	0x05
	.zero		1


	//   ....[15]....
        /*01d4*/ 	.word	0x000009d0
        /*01d8*/ 	.word	0x000000ff
        /*01dc*/ 	.word	0x00000078
        /*01e0*/ 	.short	0x0100
        /*01e2*/ 	.byte	0x05
	.zero		1


	//   ....[16]....
        /*01e4*/ 	.word	0x00000b00
        /*01e8*/ 	.word	0x000000ff
        /*01ec*/ 	.word	0x00000080
        /*01f0*/ 	.short	0x0100
        /*01f2*/ 	.byte	0x06
	.zero		1


	//   ....[17]....
        /*01f4*/ 	.word	0x00000b10
        /*01f8*/ 	.word	0x000000ff
        /*01fc*/ 	.word	0x000000a0
        /*0200*/ 	.short	0x0100
        /*0202*/ 	.byte	0x06
	.zero		1


	//   ....[18]....
        /*0204*/ 	.word	0x00000b20
        /*0208*/ 	.word	0x000000ff
        /*020c*/ 	.word	0x00000088
        /*0210*/ 	.short	0x0100
        /*0212*/ 	.byte	0x06
	.zero		1


	//   ....[19]....
        /*0214*/ 	.word	0x00000b30
        /*0218*/ 	.word	0x000000ff
        /*021c*/ 	.word	0x000000a8
        /*0220*/ 	.short	0x0100
        /*0222*/ 	.byte	0x06
	.zero		1


	//   ....[20]....
        /*0224*/ 	.word	0x00000b40
        /*0228*/ 	.word	0x000000ff
        /*022c*/ 	.word	0x00000090
        /*0230*/ 	.short	0x0100
        /*0232*/ 	.byte	0x06
	.zero		1


	//   ....[21]....
        /*0234*/ 	.word	0x00000b50
        /*0238*/ 	.word	0x000000ff
        /*023c*/ 	.word	0x000000b0
        /*0240*/ 	.short	0x0100
        /*0242*/ 	.byte	0x06
	.zero		1


	//   ....[22]....
        /*0244*/ 	.word	0x00000b60
        /*0248*/ 	.word	0x000000ff
        /*024c*/ 	.word	0x00000098
        /*0250*/ 	.short	0x0100
        /*0252*/ 	.byte	0x06
	.zero		1


	//   ....[23]....
        /*0254*/ 	.word	0x00000b70
        /*0258*/ 	.word	0x000000ff
        /*025c*/ 	.word	0x000000b8
        /*0260*/ 	.short	0x0100
        /*0262*/ 	.byte	0x06
	.zero		1


	//   ....[24]....
        /*0264*/ 	.word	0x00000c60
        /*0268*/ 	.word	0x000000ff
        /*026c*/ 	.word	0x000000c0
        /*0270*/ 	.short	0x0100
        /*0272*/ 	.byte	0x05
	.zero		1


	//   ....[25]....
        /*0274*/ 	.word	0x00000c70
        /*0278*/ 	.word	0x000000ff
        /*027c*/ 	.word	0x000000d0
        /*0280*/ 	.short	0x0100
        /*0282*/ 	.byte	0x05
	.zero		1


	//   ....[26]....
        /*0284*/ 	.word	0x00000c80
        /*0288*/ 	.word	0x000000ff
        /*028c*/ 	.word	0x000000c8
        /*0290*/ 	.short	0x0100
        /*0292*/ 	.byte	0x05
	.zero		1


	//   ....[27]....
        /*0294*/ 	.word	0x00000c90
        /*0298*/ 	.word	0x000000ff
        /*029c*/ 	.word	0x000000d8
        /*02a0*/ 	.short	0x0100
        /*02a2*/ 	.byte	0x05
	.zero		1


	//   ....[28]....
        /*02a4*/ 	.word	0x00001570
        /*02a8*/ 	.word	0x00000003
        /*02ac*/ 	.word	0x000000d0
        /*02b0*/ 	.short	0x010a
        /*02b2*/ 	.byte	0xff
	.zero		1


	//   ....[29]....
        /*02b4*/ 	.word	0x000015a0
        /*02b8*/ 	.word	0x00000003
        /*02bc*/ 	.word	0x000000c0
        /*02c0*/ 	.short	0x0101
        /*02c2*/ 	.byte	0xff
	.zero		1


	//   ....[30]....
        /*02c4*/ 	.word	0x00001670
        /*02c8*/ 	.word	0x000000ff
        /*02cc*/ 	.word	0x00000020
        /*02d0*/ 	.short	0x010a
        /*02d2*/ 	.byte	0x08
	.zero		1


	//   ....[31]....
        /*02d4*/ 	.word	0x00001710
        /*02d8*/ 	.word	0x000000ff
        /*02dc*/ 	.word	0x00000020
        /*02e0*/ 	.short	0x010a
        /*02e2*/ 	.byte	0x21
	.zero		1


	//   ....[32]....
        /*02e4*/ 	.word	0x00001860
        /*02e8*/ 	.word	0x000000ff
        /*02ec*/ 	.word	0x00000020
        /*02f0*/ 	.short	0x010a
        /*02f2*/ 	.byte	0x08
	.zero		1


	//   ....[33]....
        /*02f4*/ 	.word	0x00001970
        /*02f8*/ 	.word	0x000000ff
        /*02fc*/ 	.word	0x00000058
        /*0300*/ 	.short	0x0101
        /*0302*/ 	.byte	0x04
	.zero		1


	//   ....[34]....
        /*0304*/ 	.word	0x00001990
        /*0308*/ 	.word	0x000000ff
        /*030c*/ 	.word	0x00000020
        /*0310*/ 	.short	0x010a
        /*0312*/ 	.byte	0x08
	.zero		1


	//   ....[35]....
        /*0314*/ 	.word	0x00001a10
        /*0318*/ 	.word	0x000000ff
        /*031c*/ 	.word	0x00000020
        /*0320*/ 	.short	0x010a
        /*0322*/ 	.byte	0x11
	.zero		1


	//   ....[36]....
        /*0324*/ 	.word	0x00001b60
        /*0328*/ 	.word	0x000000ff
        /*032c*/ 	.word	0x00000020
        /*0330*/ 	.short	0x010a
        /*0332*/ 	.byte	0x08
	.zero		1


	//   ....[37]....
        /*0334*/ 	.word	0x00001ca0
        /*0338*/ 	.word	0x00000002
        /*033c*/ 	.word	0x00000060
        /*0340*/ 	.short	0x010a
        /*0342*/ 	.byte	0xff
	.zero		1


	//   ....[38]....
        /*0344*/ 	.word	0x00001d60
        /*0348*/ 	.word	0x00000002
        /*034c*/ 	.word	0x00000000
        /*0350*/ 	.short	0x0101
        /*0352*/ 	.byte	0xff
	.zero		1


	//   ....[39]....
        /*0354*/ 	.word	0x000022c0
        /*0358*/ 	.word	0x000000ff
        /*035c*/ 	.word	0x00000000
        /*0360*/ 	.short	0x010a
        /*0362*/ 	.byte	0x05
	.zero		1


	//   ....[40]....
        /*0364*/ 	.word	0x00002350
        /*0368*/ 	.word	0x000000ff
        /*036c*/ 	.word	0x00000000
        /*0370*/ 	.short	0x010a
        /*0372*/ 	.byte	0x05
	.zero		1


	//   ....[41]....
        /*0374*/ 	.word	0x000023e0
        /*0378*/ 	.word	0x000000ff
        /*037c*/ 	.word	0x00000000
        /*0380*/ 	.short	0x010a
        /*0382*/ 	.byte	0x05
	.zero		1


	//   ....[42]....
        /*0384*/ 	.word	0x00002480
        /*0388*/ 	.word	0x00000000
        /*038c*/ 	.word	0x00000000
        /*0390*/ 	.short	0x010a
        /*0392*/ 	.byte	0xff
	.zero		1


	//   ....[43]....
        /*0394*/ 	.word	0x000025a0
        /*0398*/ 	.word	0x00000000
        /*039c*/ 	.word	0x000000c0
        /*03a0*/ 	.short	0x010a
        /*03a2*/ 	.byte	0xff
	.zero		1


	//   ....[44]....
        /*03a4*/ 	.word	0x00002600
        /*03a8*/ 	.word	0x00000004
        /*03ac*/ 	.word	0x00000000
        /*03b0*/ 	.short	0x0101
        /*03b2*/ 	.byte	0xff
	.zero		1


	//   ....[45]....
        /*03b4*/ 	.word	0x00002620
        /*03b8*/ 	.word	0x000000ff
        /*03bc*/ 	.word	0x00000070
        /*03c0*/ 	.short	0x010a
        /*03c2*/ 	.byte	0x05
	.zero		1


	//   ....[46]....
        /*03c4*/ 	.word	0x00002740
        /*03c8*/ 	.word	0x00000000
        /*03cc*/ 	.word	0x00000060
        /*03d0*/ 	.short	0x010a
        /*03d2*/ 	.byte	0xff
	.zero		1


	//   ....[47]....
        /*03d4*/ 	.word	0x00002850
        /*03d8*/ 	.word	0x00000000
        /*03dc*/ 	.word	0x00000000
        /*03e0*/ 	.short	0x0101
        /*03e2*/ 	.byte	0xff
	.zero		1


	//   ....[48]....
        /*03e4*/ 	.word	0x000028e0
        /*03e8*/ 	.word	0x000000ff
        /*03ec*/ 	.word	0x00000070
        /*03f0*/ 	.short	0x0106
        /*03f2*/ 	.byte	0x05
	.zero		1


	//   ....[49]....
        /*03f4*/ 	.word	0x00002900
        /*03f8*/ 	.word	0x000000ff
        /*03fc*/ 	.word	0x00000070
        /*0400*/ 	.short	0x010a
        /*0402*/ 	.byte	0x05
	.zero		1


	//   ....[50]....
        /*0404*/ 	.word	0x00002990
        /*0408*/ 	.word	0x000000ff
        /*040c*/ 	.word	0x00000070
        /*0410*/ 	.short	0x0106
        /*0412*/ 	.byte	0x04
	.zero		1


	//   ....[51]....
        /*0414*/ 	.word	0x000029d0
        /*0418*/ 	.word	0x00000000
        /*041c*/ 	.word	0x00000070
        /*0420*/ 	.short	0x010a
        /*0422*/ 	.byte	0xff
	.zero		1


	//   ....[52]....
        /*0424*/ 	.word	0x00002f10
        /*0428*/ 	.word	0x00000000
        /*042c*/ 	.word	0x00000060
        /*0430*/ 	.short	0x010a
        /*0432*/ 	.byte	0xff
	.zero		1


	//   ....[53]....
        /*0434*/ 	.word	0x00003020
        /*0438*/ 	.word	0x00000003
        /*043c*/ 	.word	0x00000000
        /*0440*/ 	.short	0x0101
        /*0442*/ 	.byte	0xff
	.zero		1


	//   ....[54]....
        /*0444*/ 	.word	0x00003030
        /*0448*/ 	.word	0x000000ff
        /*044c*/ 	.word	0x00000000
        /*0450*/ 	.short	0x010a
        /*0452*/ 	.byte	0x06
	.zero		1


	//   ....[55]....
        /*0454*/ 	.word	0x00003050
        /*0458*/ 	.word	0x000000ff
        /*045c*/ 	.word	0x000000a0
        /*0460*/ 	.short	0x010a
        /*0462*/ 	.byte	0x07
	.zero		1


	//   ....[56]....
        /*0464*/ 	.word	0x00003120
        /*0468*/ 	.word	0x000000ff
        /*046c*/ 	.word	0x00000000
        /*0470*/ 	.short	0x010a
        /*0472*/ 	.byte	0x06
	.zero		1


	//   ....[57]....
        /*0474*/ 	.word	0x00003250
        /*0478*/ 	.word	0x000000ff
        /*047c*/ 	.word	0x00000000
        /*0480*/ 	.short	0x010a
        /*0482*/ 	.byte	0x1a
	.zero		1


	//   ....[58]....
        /*0484*/ 	.word	0x000034f0
        /*0488*/ 	.word	0x000000ff
        /*048c*/ 	.word	0x00000000
        /*0490*/ 	.short	0x010a
        /*0492*/ 	.byte	0x06
	.zero		1


	//   ....[59]....
        /*0494*/ 	.word	0x00003580
        /*0498*/ 	.word	0x000000ff
        /*049c*/ 	.word	0x00000000
        /*04a0*/ 	.short	0x010a
        /*04a2*/ 	.byte	0x06
	.zero		1


	//   ....[60]....
        /*04a4*/ 	.word	0x00003610
        /*04a8*/ 	.word	0x000000ff
        /*04ac*/ 	.word	0x00000000
        /*04b0*/ 	.short	0x010a
        /*04b2*/ 	.byte	0x06
	.zero		1


	//   ....[61]....
        /*04b4*/ 	.word	0x000036a0
        /*04b8*/ 	.word	0x000000ff
        /*04bc*/ 	.word	0x00000000
        /*04c0*/ 	.short	0x010a
        /*04c2*/ 	.byte	0x07
	.zero		1


	//   ....[62]....
        /*04c4*/ 	.word	0x00003ae0
        /*04c8*/ 	.word	0x00000000
        /*04cc*/ 	.word	0x00000060
        /*04d0*/ 	.short	0x010a
        /*04d2*/ 	.byte	0xff
	.zero		1


	//   ....[63]....
        /*04d4*/ 	.word	0x00003bd0
        /*04d8*/ 	.word	0x00000000
        /*04dc*/ 	.word	0x00000000
        /*04e0*/ 	.short	0x0101
        /*04e2*/ 	.byte	0xff
	.zero		1


	//   ....[64]....
        /*04e4*/ 	.word	0x00003ef0
        /*04e8*/ 	.word	0x000000ff
        /*04ec*/ 	.word	0x00000058
        /*04f0*/ 	.short	0x010a
        /*04f2*/ 	.byte	0x06
	.zero		1


	//   ....[65]....
        /*04f4*/ 	.word	0x00004070
        /*04f8*/ 	.word	0x000000ff
        /*04fc*/ 	.word	0x00000048
        /*0500*/ 	.short	0x010a
        /*0502*/ 	.byte	0x06
	.zero		1


	//   ....[66]....
        /*0504*/ 	.word	0x000043a0
        /*0508*/ 	.word	0x000000ff
        /*050c*/ 	.word	0x00000040
        /*0510*/ 	.short	0x010b
        /*0512*/ 	.byte	0x06
	.zero		1


	//   ....[67]....
        /*0514*/ 	.word	0x000043c0
        /*0518*/ 	.word	0x000000ff
        /*051c*/ 	.word	0x00000000
        /*0520*/ 	.short	0x0101
        /*0522*/ 	.byte	0x25
	.zero		1


	//   ....[68]....
        /*0524*/ 	.word	0x00004400
        /*0528*/ 	.word	0x00000000
        /*052c*/ 	.word	0x00000048
        /*0530*/ 	.short	0x010a
        /*0532*/ 	.byte	0xff
	.zero		1


	//   ....[69]....
        /*0534*/ 	.word	0x00004770
        /*0538*/ 	.word	0x00000000
        /*053c*/ 	.word	0x00000060
        /*0540*/ 	.short	0x010a
        /*0542*/ 	.byte	0xff
	.zero		1


	//   ....[70]....
        /*0544*/ 	.word	0x00004880
        /*0548*/ 	.word	0x00000000
        /*054c*/ 	.word	0x00000000
        /*0550*/ 	.short	0x0101
        /*0552*/ 	.byte	0xff
	.zero		1


	//   ....[71]....
        /*0554*/ 	.word	0x00005220
        /*0558*/ 	.word	0x000000ff
        /*055c*/ 	.word	0x00000040
        /*0560*/ 	.short	0x010a
        /*0562*/ 	.byte	0x2b
	.zero		1


	//   ....[72]....
        /*0564*/ 	.word	0x00005230
        /*0568*/ 	.word	0x00000094
        /*056c*/ 	.word	0x00000080
        /*0570*/ 	.short	0x010a
        /*0572*/ 	.byte	0xff
	.zero		1


	//   ....[73]....
        /*0574*/ 	.word	0x000053c0
        /*0578*/ 	.word	0x000000ff
        /*057c*/ 	.word	0x00000040
        /*0580*/ 	.short	0x010a
        /*0582*/ 	.byte	0x2b
	.zero		1


	//   ....[74]....
        /*0584*/ 	.word	0x000054c0
        /*0588*/ 	.word	0x000000ff
        /*058c*/ 	.word	0x00000000
        /*0590*/ 	.short	0x0101
        /*0592*/ 	.byte	0x04
	.zero		1


	//   ....[75]....
        /*0594*/ 	.word	0x00005520
        /*0598*/ 	.word	0x00000094
        /*059c*/ 	.word	0x00000080
        /*05a0*/ 	.short	0x010a
        /*05a2*/ 	.byte	0xff
	.zero		1


	//   ....[76]....
        /*05a4*/ 	.word	0x00005890
        /*05a8*/ 	.word	0x000000ff
        /*05ac*/ 	.word	0x00000000
        /*05b0*/ 	.short	0x0101
        /*05b2*/ 	.byte	0x05
	.zero		1


	//   ....[77]....
        /*05b4*/ 	.word	0x00006a80
        /*05b8*/ 	.word	0x00000003
        /*05bc*/ 	.word	0x000000d0
        /*05c0*/ 	.short	0x010a
        /*05c2*/ 	.byte	0xff
	.zero		1


	//   ....[78]....
        /*05c4*/ 	.word	0x00006ae0
        /*05c8*/ 	.word	0x00000002
        /*05cc*/ 	.word	0x00000020
        /*05d0*/ 	.short	0x010a
        /*05d2*/ 	.byte	0xff
	.zero		1


	//   ....[79]....
        /*05d4*/ 	.word	0x00006b40
        /*05d8*/ 	.word	0x00000002
        /*05dc*/ 	.word	0x00000020
        /*05e0*/ 	.short	0x010a
        /*05e2*/ 	.byte	0xff
	.zero		1


	//   ....[80]....
        /*05e4*/ 	.word	0x00006b90
        /*05e8*/ 	.word	0x00000002
        /*05ec*/ 	.word	0x00000060
        /*05f0*/ 	.short	0x010a
        /*05f2*/ 	.byte	0xff
	.zero		1


	//   ....[81]....
        /*05f4*/ 	.word	0x00006bf0
        /*05f8*/ 	.word	0x00000000
        /*05fc*/ 	.word	0x00000000
        /*0600*/ 	.short	0x010a
        /*0602*/ 	.byte	0xff
	.zero		1


	//   ....[82]....
        /*0604*/ 	.word	0x00006c50
        /*0608*/ 	.word	0x00000000
        /*060c*/ 	.word	0x00000000
        /*0610*/ 	.short	0x010a
        /*0612*/ 	.byte	0xff
	.zero		1


	//   ....[83]....
        /*0614*/ 	.word	0x00006cb0
        /*0618*/ 	.word	0x00000000
        /*061c*/ 	.word	0x00000000
        /*0620*/ 	.short	0x010a
        /*0622*/ 	.byte	0xff
	.zero		1


	//   ....[84]....
        /*0624*/ 	.word	0x00006d00
        /*0628*/ 	.word	0x00000000
        /*062c*/ 	.word	0x000000c0
        /*0630*/ 	.short	0x010a
        /*0632*/ 	.byte	0xff
	.zero		1


	//   ....[85]....
        /*0634*/ 	.word	0x00006d60
        /*0638*/ 	.word	0x00000000
        /*063c*/ 	.word	0x00000070
        /*0640*/ 	.short	0x010a
        /*0642*/ 	.byte	0xff
	.zero		1


	//   ....[86]....
        /*0644*/ 	.word	0x00006db0
        /*0648*/ 	.word	0x00000000
        /*064c*/ 	.word	0x00000060
        /*0650*/ 	.short	0x010a
        /*0652*/ 	.byte	0xff
	.zero		1


	//   ....[87]....
        /*0654*/ 	.word	0x00006e10
        /*0658*/ 	.word	0x00000000
        /*065c*/ 	.word	0x00000070
        /*0660*/ 	.short	0x010a
        /*0662*/ 	.byte	0xff
	.zero		1


	//   ....[88]....
        /*0664*/ 	.word	0x00006e60
        /*0668*/ 	.word	0x00000000
        /*066c*/ 	.word	0x00000060
        /*0670*/ 	.short	0x010a
        /*0672*/ 	.byte	0xff
	.zero		1


	//   ....[89]....
        /*0674*/ 	.word	0x00006ec0
        /*0678*/ 	.word	0x00000003
        /*067c*/ 	.word	0x000000a0
        /*0680*/ 	.short	0x010a
        /*0682*/ 	.byte	0xff
	.zero		1


	//   ....[90]....
        /*0684*/ 	.word	0x00006f20
        /*0688*/ 	.word	0x00000000
        /*068c*/ 	.word	0x00000000
        /*0690*/ 	.short	0x010a
        /*0692*/ 	.byte	0xff
	.zero		1


	//   ....[91]....
        /*0694*/ 	.word	0x00006f80
        /*0698*/ 	.word	0x00000000
        /*069c*/ 	.word	0x00000000
        /*06a0*/ 	.short	0x010a
        /*06a2*/ 	.byte	0xff
	.zero		1


	//   ....[92]....
        /*06a4*/ 	.word	0x00006fe0
        /*06a8*/ 	.word	0x00000000
        /*06ac*/ 	.word	0x00000000
        /*06b0*/ 	.short	0x010a
        /*06b2*/ 	.byte	0xff
	.zero		1


	//   ....[93]....
        /*06b4*/ 	.word	0x00007040
        /*06b8*/ 	.word	0x00000000
        /*06bc*/ 	.word	0x00000000
        /*06c0*/ 	.short	0x010a
        /*06c2*/ 	.byte	0xff
	.zero		1


	//   ....[94]....
        /*06c4*/ 	.word	0x000070a0
        /*06c8*/ 	.word	0x00000000
        /*06cc*/ 	.word	0x00000000
        /*06d0*/ 	.short	0x010a
        /*06d2*/ 	.byte	0xff
	.zero		1


	//   ....[95]....
        /*06d4*/ 	.word	0x000070f0
        /*06d8*/ 	.word	0x00000000
        /*06dc*/ 	.word	0x00000060
        /*06e0*/ 	.short	0x010a
        /*06e2*/ 	.byte	0xff
	.zero		1


	//   ....[96]....
        /*06e4*/ 	.word	0x00007150
        /*06e8*/ 	.word	0x00000000
        /*06ec*/ 	.word	0x00000058
        /*06f0*/ 	.short	0x010a
        /*06f2*/ 	.byte	0xff
	.zero		1


	//   ....[97]....
        /*06f4*/ 	.word	0x000071b0
        /*06f8*/ 	.word	0x00000003
        /*06fc*/ 	.word	0x00000048
        /*0700*/ 	.short	0x010a
        /*0702*/ 	.byte	0xff
	.zero		1


	//   ....[98]....
        /*0704*/ 	.word	0x00007200
        /*0708*/ 	.word	0x00000000
        /*070c*/ 	.word	0x00000060
        /*0710*/ 	.short	0x010a
        /*0712*/ 	.byte	0xff
	.zero		1


	//   ....[99]....
        /*0714*/ 	.word	0x00007260
        /*0718*/ 	.word	0x00000000
        /*071c*/ 	.word	0x00000040
        /*0720*/ 	.short	0x010a
        /*0722*/ 	.byte	0xff
	.zero		1


	//   ....[100]....
        /*0724*/ 	.word	0x000072b0
        /*0728*/ 	.word	0x00000094
        /*072c*/ 	.word	0x00000080
        /*0730*/ 	.short	0x010a
        /*0732*/ 	.byte	0xff
	.zero		1


	//----- nvinfo : EIATTR_NUM_MBARRIERS
	.align		4
.L_47:
        /*0734*/ 	.byte	0x03, 0x38
        /*0736*/ 	.short	0x001c


	//----- nvinfo : EIATTR_EXIT_INSTR_OFFSETS
	.align		4
        /*0738*/ 	.byte	0x04, 0x1c
        /*073a*/ 	.short	(.L_49 - .L_48)


	//   ....[0]....
.L_48:
        /*073c*/ 	.word	0x000024b0


	//   ....[1]....
        /*0740*/ 	.word	0x000029a0


	//   ....[2]....
        /*0744*/ 	.word	0x00002a00


	//   ....[3]....
        /*0748*/ 	.word	0x00003900


	//   ....[4]....
        /*074c*/ 	.word	0x00004430


	//   ....[5]....
        /*0750*/ 	.word	0x00004470


	//   ....[6]....
        /*0754*/ 	.word	0x00006a70


	//----- nvinfo : EIATTR_MAX_THREADS
	.align		4
.L_49:
        /*0758*/ 	.byte	0x04, 0x05
        /*075a*/ 	.short	(.L_51 - .L_50)
.L_50:
        /*075c*/ 	.word	0x00000100
        /*0760*/ 	.word	0x00000001
        /*0764*/ 	.word	0x00000001


	//----- nvinfo : EIATTR_CRS_STACK_SIZE
	.align		4
.L_51:
        /*0768*/ 	.byte	0x04, 0x1e
        /*076a*/ 	.short	(.L_53 - .L_52)
.L_52:
        /*076c*/ 	.word	0x00000000


	//----- nvinfo : EIATTR_CBANK_PARAM_SIZE
	.align		4
.L_53:
        /*0770*/ 	.byte	0x03, 0x19
        /*0772*/ 	.short	0x0800


	//----- nvinfo : EIATTR_PARAM_CBANK
	.align		4
        /*0774*/ 	.byte	0x04, 0x0a
        /*0776*/ 	.short	(.L_55 - .L_54)
	.align		4
.L_54:
        /*0778*/ 	.word	index@(.nv.constant0._ZN7cutlass13device_kernelINS_4gemm6kernel13GemmUniversalIN4cute5tupleIJiiiiEEENS1_10collective13CollectiveMmaINS1_35MainloopSm100TmaUmmaWarpSpecializedILi4ELi2ELi4ENS5_IJNS4_1CILi1EEESB_SB_EEEEENS5_IJNSA_ILi128EEENSA_ILi64EEESE_EEEaNS5_IJlSB_lEEEaSH_NS4_8TiledMMAINS4_8MMA_AtomIJNS4_15SM100_MMA_S8_SSIaaiLi128ELi64ELNS4_4UMMA5MajorE0ELSM_0ELNSL_8SaturateE0EEEEEENS4_6LayoutISC_NS5_IJNSA_ILi0EEESR_SR_EEEEENS5_IJNS4_10UnderscoreESU_SU_EEEEENS4_13SM90_TMA_LOADENS4_14ComposedLayoutINS4_7SwizzleILi3ELi4ELi3EEENS4_18smem_ptr_flag_bitsILi8EEENSQ_INS5_IJNSA_ILi8EEESE_EEENS5_IJSE_SB_EEEEEEEvNS4_8identityESX_S17_vS18_EENS_8epilogue10collective18CollectiveEpilogueINS1A_23Sm100TmaWarpSpecializedILi1ELi1ELi64ELb0ELb0EEEJSG_NS5_IJNSQ_ISE_SB_EENSQ_ISF_SB_EEEEEaSH_aSH_NS1A_6fusion15FusionCallbacksIS1E_NS1I_17LinearCombinationIaiaiLNS_15FloatRoundStyleE2EEESG_S1H_JEEENS4_5SM1004TMEM4LOAD26SM100_TMEM_LOAD_32dp32b64xESX_NSY_INSZ_ILi2ELi4ELi3EEES12_NSQ_INS5_IJS13_SF_EEENS5_IJSF_SB_EEEEEEENS4_39AutoVectorizingCopyWithAssumedAlignmentILi128EEENS4_14SM90_TMA_STOREES1W_S1Y_S1Y_EEEvvEEEEvNT_6ParamsE)
        /*077c*/ 	.short	0x0380
        /*077e*/ 	.short	0x0800


	//----- nvinfo : EIATTR_SW_WAR
	.align		4
.L_55:
        /*0780*/ 	.byte	0x04, 0x36
        /*0782*/ 	.short	(.L_57 - .L_56)
.L_56:
        /*0784*/ 	.word	0x00000008
.L_57:


//--------------------- .nv.callgraph             --------------------------
	.section	.nv.callgraph,"",@"SHT_CUDA_CALLGRAPH"
	.align	4
	.sectionentsize	8
	.align		4
        /*0000*/ 	.word	0x00000000
	.align		4
        /*0004*/ 	.word	0xffffffff
	.align		4
        /*0008*/ 	.word	index@(_ZN7cutlass13device_kernelINS_4gemm6kernel13GemmUniversalIN4cute5tupleIJiiiiEEENS1_10collective13CollectiveMmaINS1_35MainloopSm100TmaUmmaWarpSpecializedILi4ELi2ELi4ENS5_IJNS4_1CILi1EEESB_SB_EEEEENS5_IJNSA_ILi128EEENSA_ILi64EEESE_EEEaNS5_IJlSB_lEEEaSH_NS4_8TiledMMAINS4_8MMA_AtomIJNS4_15SM100_MMA_S8_SSIaaiLi128ELi64ELNS4_4UMMA5MajorE0ELSM_0ELNSL_8SaturateE0EEEEEENS4_6LayoutISC_NS5_IJNSA_ILi0EEESR_SR_EEEEENS5_IJNS4_10UnderscoreESU_SU_EEEEENS4_13SM90_TMA_LOADENS4_14ComposedLayoutINS4_7SwizzleILi3ELi4ELi3EEENS4_18smem_ptr_flag_bitsILi8EEENSQ_INS5_IJNSA_ILi8EEESE_EEENS5_IJSE_SB_EEEEEEEvNS4_8identityESX_S17_vS18_EENS_8epilogue10collective18CollectiveEpilogueINS1A_23Sm100TmaWarpSpecializedILi1ELi1ELi64ELb0ELb0EEEJSG_NS5_IJNSQ_ISE_SB_EENSQ_ISF_SB_EEEEEaSH_aSH_NS1A_6fusion15FusionCallbacksIS1E_NS1I_17LinearCombinationIaiaiLNS_15FloatRoundStyleE2EEESG_S1H_JEEENS4_5SM1004TMEM4LOAD26SM100_TMEM_LOAD_32dp32b64xESX_NSY_INSZ_ILi2ELi4ELi3EEES12_NSQ_INS5_IJS13_SF_EEENS5_IJSF_SB_EEEEEEENS4_39AutoVectorizingCopyWithAssumedAlignmentILi128EEENS4_14SM90_TMA_STOREES1W_S1Y_S1Y_EEEvvEEEEvNT_6ParamsE)
	.align		4
        /*000c*/ 	.word	index@(__assertfail)
	.align		4
        /*0010*/ 	.word	0x00000000
	.align		4
        /*0014*/ 	.word	0xfffffffe
	.align		4
        /*0018*/ 	.word	0x00000000
	.align		4
        /*001c*/ 	.word	0xfffffffd
	.align		4
        /*0020*/ 	.word	0x00000000
	.align		4
        /*0024*/ 	.word	0xfffffffc


//--------------------- .nv.constant4             --------------------------
	.section	.nv.constant4,"a",@progbits
	.align	8
	.align		8
.nv.constant4:
        /*0000*/ 	.dword	__assertfail
	.align		8
        /*0008*/ 	.dword	__unnamed_1
	.align		8
        /*0010*/ 	.dword	__unnamed_2
	.align		8
        /*0018*/ 	.dword	_ZN40_INTERNAL_4b77b423_4_k_cu_ade0623a_148374cuda3std3__45__cpo5beginE
	.align		8
        /*0020*/ 	.dword	_ZN40_INTERNAL_4b77b423_4_k_cu_ade0623a_148374cuda3std3__45__cpo3endE
	.align		8
        /*0028*/ 	.dword	_ZN40_INTERNAL_4b77b423_4_k_cu_ade0623a_148374cuda3std3__45__cpo6cbeginE
	.align		8
        /*0030*/ 	.dword	_ZN40_INTERNAL_4b77b423_4_k_cu_ade0623a_148374cuda3std3__45__cpo4cendE
	.align		8
        /*0038*/ 	.dword	_ZN40_INTERNAL_4b77b423_4_k_cu_ade0623a_148374cuda3std3__442_GLOBAL__N__4b77b423_4_k_cu_ade0623a_148376ignoreE
	.align		8
        /*0040*/ 	.dword	_ZN40_INTERNAL_4b77b423_4_k_cu_ade0623a_148374cuda3std3__419piecewise_constructE
	.align		8
        /*0048*/ 	.dword	_ZN40_INTERNAL_4b77b423_4_k_cu_ade0623a_148374cuda3std3__48in_placeE
	.align		8
        /*0050*/ 	.dword	_ZN40_INTERNAL_4b77b423_4_k_cu_ade0623a_148374cuda3std6ranges3__45__cpo4swapE
	.align		8
        /*0058*/ 	.dword	_ZN40_INTERNAL_4b77b423_4_k_cu_ade0623a_148374cuda3std6ranges3__45__cpo9iter_moveE
	.align		8
        /*0060*/ 	.dword	_ZN40_INTERNAL_4b77b423_4_k_cu_ade0623a_148374cute7productE
	.align		8
        /*0068*/ 	.dword	_ZN40_INTERNAL_4b77b423_4_k_cu_ade0623a_148374cute1_E
	.align		8
        /*0070*/ 	.dword	$str$25
	.align		8
        /*0078*/ 	.dword	$str$26
	.align		8
        /*0080*/ 	.dword	$str$27
	.align		8
        /*0088*/ 	.dword	$str$28


//--------------------- .text._ZN7cutlass13device_kernelINS_4gemm6kernel13GemmUniversalIN4cute5tupleIJiiiiEEENS1_10collective13CollectiveMmaINS1_35MainloopSm100TmaUmmaWarpSpecializedILi4ELi2ELi4ENS5_IJNS4_1CILi1EEESB_SB_EEEEENS5_IJNSA_ILi128EEENSA_ILi64EEESE_EEEaNS5_IJlSB_lEEEaSH_NS4_8TiledMMAINS4_8MMA_AtomIJNS4_15SM100_MMA_S8_SSIaaiLi128ELi64ELNS4_4UMMA5MajorE0ELSM_0ELNSL_8SaturateE0EEEEEENS4_6LayoutISC_NS5_IJNSA_ILi0EEESR_SR_EEEEENS5_IJNS4_10UnderscoreESU_SU_EEEEENS4_13SM90_TMA_LOADENS4_14ComposedLayoutINS4_7SwizzleILi3ELi4ELi3EEENS4_18smem_ptr_flag_bitsILi8EEENSQ_INS5_IJNSA_ILi8EEESE_EEENS5_IJSE_SB_EEEEEEEvNS4_8identityESX_S17_vS18_EENS_8epilogue10collective18CollectiveEpilogueINS1A_23Sm100TmaWarpSpecializedILi1ELi1ELi64ELb0ELb0EEEJSG_NS5_IJNSQ_ISE_SB_EENSQ_ISF_SB_EEEEEaSH_aSH_NS1A_6fusion15FusionCallbacksIS1E_NS1I_17LinearCombinationIaiaiLNS_15FloatRoundStyleE2EEESG_S1H_JEEENS4_5SM1004TMEM4LOAD26SM100_TMEM_LOAD_32dp32b64xESX_NSY_INSZ_ILi2ELi4ELi3EEES12_NSQ_INS5_IJS13_SF_EEENS5_IJSF_SB_EEEEEEENS4_39AutoVectorizingCopyWithAssumedAlignmentILi128EEENS4_14SM90_TMA_STOREES1W_S1Y_S1Y_EEEvvEEEEvNT_6ParamsE --------------------------
	.section	.text._ZN7cutlass13device_kernelINS_4gemm6kernel13GemmUniversalIN4cute5tupleIJiiiiEEENS1_10collective13CollectiveMmaINS1_35MainloopSm100TmaUmmaWarpSpecializedILi4ELi2ELi4ENS5_IJNS4_1CILi1EEESB_SB_EEEEENS5_IJNSA_ILi128EEENSA_ILi64EEESE_EEEaNS5_IJlSB_lEEEaSH_NS4_8TiledMMAINS4_8MMA_AtomIJNS4_15SM100_MMA_S8_SSIaaiLi128ELi64ELNS4_4UMMA5MajorE0ELSM_0ELNSL_8SaturateE0EEEEEENS4_6LayoutISC_NS5_IJNSA_ILi0EEESR_SR_EEEEENS5_IJNS4_10UnderscoreESU_SU_EEEEENS4_13SM90_TMA_LOADENS4_14ComposedLayoutINS4_7SwizzleILi3ELi4ELi3EEENS4_18smem_ptr_flag_bitsILi8EEENSQ_INS5_IJNSA_ILi8EEESE_EEENS5_IJSE_SB_EEEEEEEvNS4_8identityESX_S17_vS18_EENS_8epilogue10collective18CollectiveEpilogueINS1A_23Sm100TmaWarpSpecializedILi1ELi1ELi64ELb0ELb0EEEJSG_NS5_IJNSQ_ISE_SB_EENSQ_ISF_SB_EEEEEaSH_aSH_NS1A_6fusion15FusionCallbacksIS1E_NS1I_17LinearCombinationIaiaiLNS_15FloatRoundStyleE2EEESG_S1H_JEEENS4_5SM1004TMEM4LOAD26SM100_TMEM_LOAD_32dp32b64xESX_NSY_INSZ_ILi2ELi4ELi3EEES12_NSQ_INS5_IJS13_SF_EEENS5_IJSF_SB_EEEEEEENS4_39AutoVectorizingCopyWithAssumedAlignmentILi128EEENS4_14SM90_TMA_STOREES1W_S1Y_S1Y_EEEvvEEEEvNT_6ParamsE,"ax",@progbits
	.align	128
.text._ZN7cutlass13device_kernelINS_4gemm6kernel13GemmUniversalIN4cute5tupleIJiiiiEEENS1_10collective13CollectiveMmaINS1_35MainloopSm100TmaUmmaWarpSpecializedILi4ELi2ELi4ENS5_IJNS4_1CILi1EEESB_SB_EEEEENS5_IJNSA_ILi128EEENSA_ILi64EEESE_EEEaNS5_IJlSB_lEEEaSH_NS4_8TiledMMAINS4_8MMA_AtomIJNS4_15SM100_MMA_S8_SSIaaiLi128ELi64ELNS4_4UMMA5MajorE0ELSM_0ELNSL_8SaturateE0EEEEEENS4_6LayoutISC_NS5_IJNSA_ILi0EEESR_SR_EEEEENS5_IJNS4_10UnderscoreESU_SU_EEEEENS4_13SM90_TMA_LOADENS4_14ComposedLayoutINS4_7SwizzleILi3ELi4ELi3EEENS4_18smem_ptr_flag_bitsILi8EEENSQ_INS5_IJNSA_ILi8EEESE_EEENS5_IJSE_SB_EEEEEEEvNS4_8identityESX_S17_vS18_EENS_8epilogue10collective18CollectiveEpilogueINS1A_23Sm100TmaWarpSpecializedILi1ELi1ELi64ELb0ELb0EEEJSG_NS5_IJNSQ_ISE_SB_EENSQ_ISF_SB_EEEEEaSH_aSH_NS1A_6fusion15FusionCallbacksIS1E_NS1I_17LinearCombinationIaiaiLNS_15FloatRoundStyleE2EEESG_S1H_JEEENS4_5SM1004TMEM4LOAD26SM100_TMEM_LOAD_32dp32b64xESX_NSY_INSZ_ILi2ELi4ELi3EEES12_NSQ_INS5_IJS13_SF_EEENS5_IJSF_SB_EEEEEEENS4_39AutoVectorizingCopyWithAssumedAlignmentILi128EEENS4_14SM90_TMA_STOREES1W_S1Y_S1Y_EEEvvEEEEvNT_6ParamsE:
        .type           _ZN7cutlass13device_kernelINS_4gemm6kernel13GemmUniversalIN4cute5tupleIJiiiiEEENS1_10collective13CollectiveMmaINS1_35MainloopSm100TmaUmmaWarpSpecializedILi4ELi2ELi4ENS5_IJNS4_1CILi1EEESB_SB_EEEEENS5_IJNSA_ILi128EEENSA_ILi64EEESE_EEEaNS5_IJlSB_lEEEaSH_NS4_8TiledMMAINS4_8MMA_AtomIJNS4_15SM100_MMA_S8_SSIaaiLi128ELi64ELNS4_4UMMA5MajorE0ELSM_0ELNSL_8SaturateE0EEEEEENS4_6LayoutISC_NS5_IJNSA_ILi0EEESR_SR_EEEEENS5_IJNS4_10UnderscoreESU_SU_EEEEENS4_13SM90_TMA_LOADENS4_14ComposedLayoutINS4_7SwizzleILi3ELi4ELi3EEENS4_18smem_ptr_flag_bitsILi8EEENSQ_INS5_IJNSA_ILi8EEESE_EEENS5_IJSE_SB_EEEEEEEvNS4_8identityESX_S17_vS18_EENS_8epilogue10collective18CollectiveEpilogueINS1A_23Sm100TmaWarpSpecializedILi1ELi1ELi64ELb0ELb0EEEJSG_NS5_IJNSQ_ISE_SB_EENSQ_ISF_SB_EEEEEaSH_aSH_NS1A_6fusion15FusionCallbacksIS1E_NS1I_17LinearCombinationIaiaiLNS_15FloatRoundStyleE2EEESG_S1H_JEEENS4_5SM1004TMEM4LOAD26SM100_TMEM_LOAD_32dp32b64xESX_NSY_INSZ_ILi2ELi4ELi3EEES12_NSQ_INS5_IJS13_SF_EEENS5_IJSF_SB_EEEEEEENS4_39AutoVectorizingCopyWithAssumedAlignmentILi128EEENS4_14SM90_TMA_STOREES1W_S1Y_S1Y_EEEvvEEEEvNT_6ParamsE,@function
        .size           _ZN7cutlass13device_kernelINS_4gemm6kernel13GemmUniversalIN4cute5tupleIJiiiiEEENS1_10collective13CollectiveMmaINS1_35MainloopSm100TmaUmmaWarpSpecializedILi4ELi2ELi4ENS5_IJNS4_1CILi1EEESB_SB_EEEEENS5_IJNSA_ILi128EEENSA_ILi64EEESE_EEEaNS5_IJlSB_lEEEaSH_NS4_8TiledMMAINS4_8MMA_AtomIJNS4_15SM100_MMA_S8_SSIaaiLi128ELi64ELNS4_4UMMA5MajorE0ELSM_0ELNSL_8SaturateE0EEEEEENS4_6LayoutISC_NS5_IJNSA_ILi0EEESR_SR_EEEEENS5_IJNS4_10UnderscoreESU_SU_EEEEENS4_13SM90_TMA_LOADENS4_14ComposedLayoutINS4_7SwizzleILi3ELi4ELi3EEENS4_18smem_ptr_flag_bitsILi8EEENSQ_INS5_IJNSA_ILi8EEESE_EEENS5_IJSE_SB_EEEEEEEvNS4_8identityESX_S17_vS18_EENS_8epilogue10collective18CollectiveEpilogueINS1A_23Sm100TmaWarpSpecializedILi1ELi1ELi64ELb0ELb0EEEJSG_NS5_IJNSQ_ISE_SB_EENSQ_ISF_SB_EEEEEaSH_aSH_NS1A_6fusion15FusionCallbacksIS1E_NS1I_17LinearCombinationIaiaiLNS_15FloatRoundStyleE2EEESG_S1H_JEEENS4_5SM1004TMEM4LOAD26SM100_TMEM_LOAD_32dp32b64xESX_NSY_INSZ_ILi2ELi4ELi3EEES12_NSQ_INS5_IJS13_SF_EEENS5_IJSF_SB_EEEEEEENS4_39AutoVectorizingCopyWithAssumedAlignmentILi128EEENS4_14SM90_TMA_STOREES1W_S1Y_S1Y_EEEvvEEEEvNT_6ParamsE,(.L_x_128 - _ZN7cutlass13device_kernelINS_4gemm6kernel13GemmUniversalIN4cute5tupleIJiiiiEEENS1_10collective13CollectiveMmaINS1_35MainloopSm100TmaUmmaWarpSpecializedILi4ELi2ELi4ENS5_IJNS4_1CILi1EEESB_SB_EEEEENS5_IJNSA_ILi128EEENSA_ILi64EEESE_EEEaNS5_IJlSB_lEEEaSH_NS4_8TiledMMAINS4_8MMA_AtomIJNS4_15SM100_MMA_S8_SSIaaiLi128ELi64ELNS4_4UMMA5MajorE0ELSM_0ELNSL_8SaturateE0EEEEEENS4_6LayoutISC_NS5_IJNSA_ILi0EEESR_SR_EEEEENS5_IJNS4_10UnderscoreESU_SU_EEEEENS4_13SM90_TMA_LOADENS4_14ComposedLayoutINS4_7SwizzleILi3ELi4ELi3EEENS4_18smem_ptr_flag_bitsILi8EEENSQ_INS5_IJNSA_ILi8EEESE_EEENS5_IJSE_SB_EEEEEEEvNS4_8identityESX_S17_vS18_EENS_8epilogue10collective18CollectiveEpilogueINS1A_23Sm100TmaWarpSpecializedILi1ELi1ELi64ELb0ELb0EEEJSG_NS5_IJNSQ_ISE_SB_EENSQ_ISF_SB_EEEEEaSH_aSH_NS1A_6fusion15FusionCallbacksIS1E_NS1I_17LinearCombinationIaiaiLNS_15FloatRoundStyleE2EEESG_S1H_JEEENS4_5SM1004TMEM4LOAD26SM100_TMEM_LOAD_32dp32b64xESX_NSY_INSZ_ILi2ELi4ELi3EEES12_NSQ_INS5_IJS13_SF_EEENS5_IJSF_SB_EEEEEEENS4_39AutoVectorizingCopyWithAssumedAlignmentILi128EEENS4_14SM90_TMA_STOREES1W_S1Y_S1Y_EEEvvEEEEvNT_6ParamsE)
        .other          _ZN7cutlass13device_kernelINS_4gemm6kernel13GemmUniversalIN4cute5tupleIJiiiiEEENS1_10collective13CollectiveMmaINS1_35MainloopSm100TmaUmmaWarpSpecializedILi4ELi2ELi4ENS5_IJNS4_1CILi1EEESB_SB_EEEEENS5_IJNSA_ILi128EEENSA_ILi64EEESE_EEEaNS5_IJlSB_lEEEaSH_NS4_8TiledMMAINS4_8MMA_AtomIJNS4_15SM100_MMA_S8_SSIaaiLi128ELi64ELNS4_4UMMA5MajorE0ELSM_0ELNSL_8SaturateE0EEEEEENS4_6LayoutISC_NS5_IJNSA_ILi0EEESR_SR_EEEEENS5_IJNS4_10UnderscoreESU_SU_EEEEENS4_13SM90_TMA_LOADENS4_14ComposedLayoutINS4_7SwizzleILi3ELi4ELi3EEENS4_18smem_ptr_flag_bitsILi8EEENSQ_INS5_IJNSA_ILi8EEESE_EEENS5_IJSE_SB_EEEEEEEvNS4_8identityESX_S17_vS18_EENS_8epilogue10collective18CollectiveEpilogueINS1A_23Sm100TmaWarpSpecializedILi1ELi1ELi64ELb0ELb0EEEJSG_NS5_IJNSQ_ISE_SB_EENSQ_ISF_SB_EEEEEaSH_aSH_NS1A_6fusion15FusionCallbacksIS1E_NS1I_17LinearCombinationIaiaiLNS_15FloatRoundStyleE2EEESG_S1H_JEEENS4_5SM1004TMEM4LOAD26SM100_TMEM_LOAD_32dp32b64xESX_NSY_INSZ_ILi2ELi4ELi3EEES12_NSQ_INS5_IJS13_SF_EEENS5_IJSF_SB_EEEEEEENS4_39AutoVectorizingCopyWithAssumedAlignmentILi128EEENS4_14SM90_TMA_STOREES1W_S1Y_S1Y_EEEvvEEEEvNT_6ParamsE,@"STO_CUDA_ENTRY STV_DEFAULT"
_ZN7cutlass13device_kernelINS_4gemm6kernel13GemmUniversalIN4cute5tupleIJiiiiEEENS1_10collective13CollectiveMmaINS1_35MainloopSm100TmaUmmaWarpSpecializedILi4ELi2ELi4ENS5_IJNS4_1CILi1EEESB_SB_EEEEENS5_IJNSA_ILi128EEENSA_ILi64EEESE_EEEaNS5_IJlSB_lEEEaSH_NS4_8TiledMMAINS4_8MMA_AtomIJNS4_15SM100_MMA_S8_SSIaaiLi128ELi64ELNS4_4UMMA5MajorE0ELSM_0ELNSL_8SaturateE0EEEEEENS4_6LayoutISC_NS5_IJNSA_ILi0EEESR_SR_EEEEENS5_IJNS4_10UnderscoreESU_SU_EEEEENS4_13SM90_TMA_LOADENS4_14ComposedLayoutINS4_7SwizzleILi3ELi4ELi3EEENS4_18smem_ptr_flag_bitsILi8EEENSQ_INS5_IJNSA_ILi8EEESE_EEENS5_IJSE_SB_EEEEEEEvNS4_8identityESX_S17_vS18_EENS_8epilogue10collective18CollectiveEpilogueINS1A_23Sm100TmaWarpSpecializedILi1ELi1ELi64ELb0ELb0EEEJSG_NS5_IJNSQ_ISE_SB_EENSQ_ISF_SB_EEEEEaSH_aSH_NS1A_6fusion15FusionCallbacksIS1E_NS1I_17LinearCombinationIaiaiLNS_15FloatRoundStyleE2EEESG_S1H_JEEENS4_5SM1004TMEM4LOAD26SM100_TMEM_LOAD_32dp32b64xESX_NSY_INSZ_ILi2ELi4ELi3EEES12_NSQ_INS5_IJS13_SF_EEENS5_IJSF_SB_EEEEEEENS4_39AutoVectorizingCopyWithAssumedAlignmentILi128EEENS4_14SM90_TMA_STOREES1W_S1Y_S1Y_EEEvvEEEEvNT_6ParamsE:
[----:B------:R-:W1:Y:S01]  /*0000*/  LDC R1, c[0x0][0x37c] ;  /* 0x0000df00ff017b82 */ /* 0x000e620000000800 */
[----:B------:R-:W2:Y:S01]  /*0010*/  S2R R176, SR_TID.X ;  /* 0x0000000000b07919 */ /* 0x000ea20000002100 */
[----:B------:R-:W3:Y:S01]  /*0020*/  LDCU.64 UR4, c[0x0][0x890] ;  /* 0x00011200ff0477ac */ /* 0x000ee20008000a00 */
[----:B------:R-:W-:Y:S02]  /*0030*/  PRMT R168, RZ, 0x7610, R168 ;  /* 0x00007610ffa87816 */ /* 0x000fe400000000a8 */
[----:B------:R-:W-:Y:S01]  /*0040*/  ELECT P5, URZ, PT ;  /* 0x0000000000ff782f */ /* 0x000fe200038a0000 */
[----:B------:R-:W4:Y:S01]  /*0050*/  LDCU.64 UR40, c[0x0][0x358] ;  /* 0x00006b00ff2877ac */ /* 0x000f220008000a00 */
[----:B---3--:R-:W-:-:S04]  /*0060*/  UISETP.NE.U32.AND UP0, UPT, UR4, URZ, UPT ;  /* 0x000000ff0400728c */ /* 0x008fc8000bf05070 */
[----:B------:R-:W-:Y:S01]  /*0070*/  UISETP.NE.AND.EX UP0, UPT, UR5, URZ, UPT, UP0 ;  /* 0x000000ff0500728c */ /* 0x000fe2000bf05300 */
[----:B--2---:R-:W-:-:S05]  /*0080*/  SHF.R.U32.HI R181, RZ, 0x5, R176 ;  /* 0x00000005ffb57819 */ /* 0x004fca00000116b0 */
[----:B------:R-:W2:Y:S02]  /*0090*/  SHFL.IDX PT, R0, R181, RZ, 0x1f ;  /* 0x00001fffb5007589 */ /* 0x000ea400000e0000 */
[----:B--2---:R-:W-:Y:S01]  /*00a0*/  R2UR UR8, R0 ;  /* 0x00000000000872ca */ /* 0x004fe200000e0000 */
[----:B-1--4-:R-:W-:-:S14]  /*00b0*/  BRA.U UP0, `(.L_x_0) ;  /* 0x00000001002c7547 */ /* 0x012fdc000b800000 */
[----:B------:R-:W1:Y:S02]  /*00c0*/  LDCU.64 UR6, c[0x0][0x888] ;  /* 0x00011100ff0677ac */ /* 0x000e640008000a00 */
[----:B-1----:R-:W-:-:S04]  /*00d0*/  UISETP.NE.U32.AND UP0, UPT, UR6, URZ, UPT ;  /* 0x000000ff0600728c */ /* 0x002fc8000bf05070 */
[----:B------:R-:W-:-:S09]  /*00e0*/  UISETP.NE.AND.EX UP0, UPT, UR7, URZ, UPT, UP0 ;  /* 0x000000ff0700728c */ /* 0x000fd2000bf05300 */
[----:B------:R-:W-:Y:S05]  /*00f0*/  BRA.U !UP0, `(.L_x_1) ;  /* 0x0000000108107547 */ /* 0x000fea000b800000 */
[----:B------:R-:W1:Y:S02]  /*0100*/  LDC.64 R80, c[0x0][0x888] ;  /* 0x00022200ff507b82 */ /* 0x000e640000000a00 */
[----:B-1----:R1:W5:Y:S01]  /*0110*/  LDG.E R80, desc[UR40][R80.64] ;  /* 0x0000002850507981 */ /* 0x002362000c1e1900 */
[----:B------:R-:W-:Y:S01]  /*0120*/  HFMA2 R168, -RZ, RZ, 0, 5.9604644775390625e-08 ;  /* 0x00000001ffa87431 */ /* 0x000fe200000001ff */
[----:B------:R-:W-:Y:S05]  /*0130*/  BRA `(.L_x_0) ;  /* 0x00000000000c7947 */ /* 0x000fea0003800000 */
.L_x_1:
[----:B------:R-:W1:Y:S01]  /*0140*/  LDCU UR6, c[0x0][0x880] ;  /* 0x00011000ff0677ac */ /* 0x000e620008000800 */
[----:B------:R-:W-:Y:S01]  /*0150*/  HFMA2 R168, -RZ, RZ, 0, 5.9604644775390625e-08 ;  /* 0x00000001ffa87431 */ /* 0x000fe200000001ff */
[----:B-1----:R-:W-:-:S07]  /*0160*/  MOV R80, UR6 ;  /* 0x0000000600507c02 */ /* 0x002fce0008000f00 */
.L_x_0:
[----:B------:R-:W2:Y:S02]  /*0170*/  LDCU.64 UR6, c[0x0][0x8b0] ;  /* 0x00011600ff0677ac */ /* 0x000ea40008000a00 */
[----:B--2---:R-:W-:-:S04]  /*0180*/  UISETP.NE.U32.AND UP0, UPT, UR6, URZ, UPT ;  /* 0x000000ff0600728c */ /* 0x004fc8000bf05070 */
[----:B------:R-:W-:-:S09]  /*0190*/  UISETP.NE.AND.EX UP0, UPT, UR7, URZ, UPT, UP0 ;  /* 0x000000ff0700728c */ /* 0x000fd2000bf05300 */
[----:B------:R-:W-:Y:S05]  /*01a0*/  BRA.U UP0, `(.L_x_2) ;  /* 0x0000000100247547 */ /* 0x000fea000b800000 */
[----:B------:R-:W2:Y:S02]  /*01b0*/  LDCU.64 UR6, c[0x0][0x8a8] ;  /* 0x00011500ff0677ac */ /* 0x000ea40008000a00 */
[----:B--2---:R-:W-:-:S04]  /*01c0*/  UISETP.NE.U32.AND UP0, UPT, UR6, URZ, UPT ;  /* 0x000000ff0600728c */ /* 0x004fc8000bf05070 */
[----:B------:R-:W-:-:S09]  /*01d0*/  UISETP.NE.AND.EX UP0, UPT, UR7, URZ, UPT, UP0 ;  /* 0x000000ff0700728c */ /* 0x000fd2000bf05300 */
[----:B------:R-:W-:Y:S05]  /*01e0*/  BRA.U !UP0, `(.L_x_3) ;  /* 0x00000001080c7547 */ /* 0x000fea000b800000 */
[----:B------:R-:W2:Y:S02]  /*01f0*/  LDC.64 R78, c[0x0][0x8a8] ;  /* 0x00022a00ff4e7b82 */ /* 0x000ea40000000a00 */
[----:B--2---:R2:W5:Y:S01]  /*0200*/  LDG.E R78, desc[UR40][R78.64] ;  /* 0x000000284e4e7981 */ /* 0x004562000c1e1900 */
[----:B------:R-:W-:Y:S05]  /*0210*/  BRA `(.L_x_2) ;  /* 0x0000000000087947 */ /* 0x000fea0003800000 */
.L_x_3:
[----:B------:R-:W2:Y:S02]  /*0220*/  LDCU UR6, c[0x0][0x8a0] ;  /* 0x00011400ff0677ac */ /* 0x000ea40008000800 */
[----:B--2---:R-:W-:Y:S02]  /*0230*/  MOV R78, UR6 ;  /* 0x00000006004e7c02 */ /* 0x004fe40008000f00 */
.L_x_2:
[----:B------:R-:W-:Y:S01]  /*0240*/  IMAD.U32 R0, RZ, RZ, UR8 ;  /* 0x00000008ff007e24 */ /* 0x000fe2000f8e00ff */
[----:B------:R-:W-:Y:S04]  /*0250*/  BSSY.RECONVERGENT B0, `(.L_x_4) ;  /* 0x000000c000007945 */ /* 0x000fe80003800200 */
[C---:B------:R-:W-:Y:S02]  /*0260*/  ISETP.NE.OR P1, PT, R0.reuse, 0x1, !P5 ;  /* 0x000000010000780c */ /* 0x040fe40006f25670 */
[----:B------:R-:W-:-:S11]  /*0270*/  ISETP.NE.OR P0, PT, R0, 0x3, !P5 ;  /* 0x000000030000780c */ /* 0x000fd60006f05670 */
[----:B------:R-:W-:Y:S05]  /*0280*/  @P1 BRA `(.L_x_5) ;  /* 0x0000000000201947 */ /* 0x000fea0003800000 */
[----:B------:R-:W3:Y:S02]  /*0290*/  LDCU.64 UR6, c[0x0][0x348] ;  /* 0x00006900ff0677ac */ /* 0x000ee40008000a00 */
[----:B---3--:R-:W-:Y:S02]  /*02a0*/  UIADD3 UR10, UP1, UPT, UR6, 0x80, URZ ;  /* 0x00000080060a7890 */ /* 0x008fe4000ff3e0ff */
[----:B------:R-:W-:Y:S02]  /*02b0*/  UIADD3 UR6, UP0, UPT, UR6, 0x180, URZ ;  /* 0x0000018006067890 */ /* 0x000fe4000ff1e0ff */
[----:B------:R-:W-:Y:S02]  /*02c0*/  UIADD3.X UR11, UPT, UPT, URZ, UR7, URZ, UP1, !UPT ;  /* 0x00000007ff0b7290 */ /* 0x000fe40008ffe4ff */
[----:B------:R-:W-:-:S07]  /*02d0*/  UIADD3.X UR7, UPT, UPT, URZ, UR7, URZ, UP0, !UPT ;  /* 0x00000007ff077290 */ /* 0x000fce00087fe4ff */
[----:B------:R3:W-:Y:S02]  /*02e0*/  UTMACCTL.PF [UR10] ;  /* 0x000000000a0079b9 */ /* 0x0007e40008040000 */
[----:B------:R3:W-:Y:S02]  /*02f0*/  UTMACCTL.PF [UR6] ;  /* 0x00000000060079b9 */ /* 0x0007e40008040000 */
[----:B---3--:R-:W-:Y:S01]  /*0300*/  NOP ;  /* 0x0000000000007918 */ /* 0x008fe20000000000 */
.L_x_5:
[----:B------:R-:W-:Y:S05]  /*0310*/  BSYNC.RECONVERGENT B0 ;  /* 0x0000000000007941 */ /* 0x000fea0003800200 */
.L_x_4:
[----:B------:R-:W-:Y:S04]  /*0320*/  BSSY.RECONVERGENT B0, `(.L_x_6) ;  /* 0x000000a000007945 */ /* 0x000fe80003800200 */
        /* <DEDUP_REMOVED lines=9> */
.L_x_7:
[----:B------:R-:W-:Y:S05]  /*03c0*/  BSYNC.RECONVERGENT B0 ;  /* 0x0000000000007941 */ /* 0x000fea0003800200 */
.L_x_6:
[----:B------:R-:W3:Y:S01]  /*03d0*/  LDCU.64 UR6, c[0x0][0x888] ;  /* 0x00011100ff0677ac */ /* 0x000ee20008000a00 */
[----:B------:R-:W-:Y:S02]  /*03e0*/  UISETP.EQ.U32.AND UP1, UPT, UR4, URZ, UPT ;  /* 0x000000ff0400728c */ /* 0x000fe4000bf22070 */
[----:B------:R-:W-:Y:S02]  /*03f0*/  UPLOP3.LUT UP2, UPT, UPT, UPT, UPT, 0x80, 0x8 ;  /* 0x000000000008789c */ /* 0x000fe40003f4f070 */
[----:B---3--:R-:W-:-:S04]  /*0400*/  UISETP.NE.U32.AND UP0, UPT, UR6, URZ, UPT ;  /* 0x000000ff0600728c */ /* 0x008fc8000bf05070 */
[----:B------:R-:W-:-:S04]  /*0410*/  UISETP.NE.AND.EX UP0, UPT, UR7, URZ, UPT, UP0 ;  /* 0x000000ff0700728c */ /* 0x000fc8000bf05300 */
[----:B------:R-:W-:-:S04]  /*0420*/  UISETP.EQ.OR.EX UP3, UPT, UR5, URZ, !UP0, UP1 ;  /* 0x000000ff0500728c */ /* 0x000fc8000c762710 */
[----:B------:R-:W-:-:S05]  /*0430*/  UP2UR UR44, UPR, URZ, 0x8 ;  /* 0x00000008ff2c7883 */ /* 0x000fca0008000000 */
[----:B------:R-:W-:Y:S07]  /*0440*/  BRA.U !UP3, `(.L_x_8) ;  /* 0x000000010b207547 */ /* 0x000fee000b800000 */
[----:B-----5:R-:W-:Y:S01]  /*0450*/  R2UR UR6, R80 ;  /* 0x00000000500672ca */ /* 0x020fe200000e0000 */
[----:B------:R-:W-:Y:S02]  /*0460*/  UISETP.NE.U32.AND UP2, UPT, UR4, URZ, UPT ;  /* 0x000000ff0400728c */ /* 0x000fe4000bf45070 */
[----:B------:R-:W-:Y:S02]  /*0470*/  USEL UR4, URZ, 0xffffffff, UP0 ;  /* 0xffffffffff047887 */ /* 0x000fe40008000000 */
[----:B------:R-:W-:-:S08]  /*0480*/  UISETP.NE.AND.EX UP2, UPT, UR5, URZ, UPT, UP2 ;  /* 0x000000ff0500728c */ /* 0x000fd0000bf45320 */
[----:B------:R-:W-:-:S04]  /*0490*/  UISETP.NE.AND UP1, UPT, UR6, URZ, UPT ;  /* 0x000000ff0600728c */ /* 0x000fc8000bf25270 */
[----:B------:R-:W-:-:S04]  /*04a0*/  @!UP2 USEL UR4, URZ, 0xffffffff, UP1 ;  /* 0xffffffffff04a887 */ /* 0x000fc80008800000 */
[----:B------:R-:W-:-:S04]  /*04b0*/  ULOP3.LUT UR4, UR4, 0x1, URZ, 0xc0, !UPT ;  /* 0x0000000104047892 */ /* 0x000fc8000f8ec0ff */
[----:B------:R-:W-:-:S11]  /*04c0*/  UISETP.NE.U32.AND UP2, UPT, UR4, 0x1, UPT ;  /* 0x000000010400788c */ /* 0x000fd6000bf45070 */
.L_x_8:
[----:B------:R-:W3:Y:S01]  /*04d0*/  SHFL.IDX PT, R2, R181, RZ, 0x1f ;  /* 0x00001fffb5027589 */ /* 0x000ee200000e0000 */
[----:B------:R-:W-:-:S04]  /*04e0*/  UISETP.NE.AND UP1, UPT, UR8, 0x2, UPT ;  /* 0x000000020800788c */ /* 0x000fc8000bf25270 */
[----:B------:R-:W-:Y:S01]  /*04f0*/  USEL UR13, URZ, 0x1, UP1 ;  /* 0x00000001ff0d7887 */ /* 0x000fe20008800000 */
[----:B---3--:R-:W-:-:S13]  /*0500*/  ISETP.NE.AND P0, PT, R2, RZ, PT ;  /* 0x000000ff0200720c */ /* 0x008fda0003f05270 */
[----:B------:R-:W-:Y:S05]  /*0510*/  @P0 BRA `(.L_x_9) ;  /* 0x0000000000480947 */ /* 0x000fea0003800000 */
[----:B------:R-:W3:Y:S01]  /*0520*/  S2UR UR5, SR_CgaCtaId ;  /* 0x00000000000579c3 */ /* 0x000ee20000008800 */
[----:B------:R-:W-:Y:S01]  /*0530*/  UMOV UR6, 0x400 ;  /* 0x0000040000067882 */ /* 0x000fe20000000000 */
[----:B------:R-:W-:Y:S01]  /*0540*/  UMOV UR4, 0x1 ;  /* 0x0000000100047882 */ /* 0x000fe20000000000 */
[----:B------:R-:W-:Y:S01]  /*0550*/  ELECT P0, URZ, PT ;  /* 0x0000000000ff782f */ /* 0x000fe20003800000 */
[----:B---3--:R-:W-:Y:S02]  /*0560*/  ULEA UR5, UR5, UR6, 0x18 ;  /* 0x0000000605057291 */ /* 0x008fe4000f8ec0ff */
[----:B------:R-:W-:-:S04]  /*0570*/  UIADD3 UR6, UPT, UPT, -UR4, 0x100000, URZ ;  /* 0x0010000004067890 */ /* 0x000fc8000fffe1ff */
[----:B------:R-:W-:Y:S02]  /*0580*/  USHF.L.U32 UR7, UR6, 0xb, URZ ;  /* 0x0000000b06077899 */ /* 0x000fe400080006ff */
[----:B------:R-:W-:Y:S01]  /*0590*/  USHF.L.U32 UR6, UR6, 0x1, URZ ;  /* 0x0000000106067899 */ /* 0x000fe200080006ff */
[----:B------:R-:W3:Y:S11]  /*05a0*/  FENCE.VIEW.ASYNC.S ;  /* 0x00000000000073c6 */ /* 0x000ef60000000000 */
[----:B---3--:R3:W4:Y:S01]  /*05b0*/  SYNCS.EXCH.64 URZ, [UR5], UR6 ;  /* 0x0000000605ff75b2 */ /* 0x0087220008000100 */
[----:B------:R3:W1:Y:S01]  /*05c0*/  SYNCS.EXCH.64 URZ, [UR5+0x20], UR6 ;  /* 0x0000200605ff75b2 */ /* 0x0006620008000100 */
[----:B------:R3:W1:Y:S01]  /*05d0*/  SYNCS.EXCH.64 URZ, [UR5+0x8], UR6 ;  /* 0x0000080605ff75b2 */ /* 0x0006620008000100 */
[----:B------:R3:W1:Y:S01]  /*05e0*/  SYNCS.EXCH.64 URZ, [UR5+0x28], UR6 ;  /* 0x0000280605ff75b2 */ /* 0x0006620008000100 */
[----:B------:R3:W1:Y:S01]  /*05f0*/  SYNCS.EXCH.64 URZ, [UR5+0x10], UR6 ;  /* 0x0000100605ff75b2 */ /* 0x0006620008000100 */
[----:B------:R3:W1:Y:S01]  /*0600*/  SYNCS.EXCH.64 URZ, [UR5+0x30], UR6 ;  /* 0x0000300605ff75b2 */ /* 0x0006620008000100 */
[----:B------:R3:W1:Y:S01]  /*0610*/  SYNCS.EXCH.64 URZ, [UR5+0x18], UR6 ;  /* 0x0000180605ff75b2 */ /* 0x0006620008000100 */
[----:B------:R3:W1:Y:S01]  /*0620*/  SYNCS.EXCH.64 URZ, [UR5+0x38], UR6 ;  /* 0x0000380605ff75b2 */ /* 0x0006620008000100 */
[----:B------:R-:W-:Y:S01]  /*0630*/  NOP ;  /* 0x0000000000007918 */ /* 0x000fe20000000000 */
.L_x_9:
[----:B------:R-:W2:Y:S01]  /*0640*/  SHFL.IDX PT, R2, R181, RZ, 0x1f ;  /* 0x00001fffb5027589 */ /* 0x000ea200000e0000 */
[----:B------:R-:W-:Y:S01]  /*0650*/  NOP ;  /* 0x0000000000007918 */ /* 0x000fe20000000000 */
[----:B--2---:R-:W-:-:S13]  /*0660*/  ISETP.NE.AND P0, PT, R2, 0x1, PT ;  /* 0x000000010200780c */ /* 0x004fda0003f05270 */
[----:B------:R-:W-:Y:S05]  /*0670*/  @P0 BRA `(.L_x_10) ;  /* 0x0000000000400947 */ /* 0x000fea0003800000 */
[----:B---3--:R-:W2:Y:S01]  /*0680*/  S2UR UR6, SR_CgaCtaId ;  /* 0x00000000000679c3 */ /* 0x008ea20000008800 */
[----:B------:R-:W-:Y:S01]  /*0690*/  UMOV UR7, 0x400 ;  /* 0x0000040000077882 */ /* 0x000fe20000000000 */
[----:B------:R-:W-:Y:S01]  /*06a0*/  UMOV UR5, 0x20 ;  /* 0x0000002000057882 */ /* 0x000fe20000000000 */
[----:B------:R-:W-:Y:S01]  /*06b0*/  UMOV UR4, 0x80 ;  /* 0x0000008000047882 */ /* 0x000fe20000000000 */
[----:B------:R-:W-:-:S04]  /*06c0*/  UIADD3 UR10, UPT, UPT, -UR5, 0x100000, URZ ;  /* 0x00100000050a7890 */ /* 0x000fc8000fffe1ff */
[----:B------:R-:W-:Y:S02]  /*06d0*/  USHF.L.U32 UR11, UR10, 0xb, URZ ;  /* 0x0000000b0a0b7899 */ /* 0x000fe400080006ff */
[----:B------:R-:W-:Y:S02]  /*06e0*/  USHF.L.U32 UR10, UR10, 0x1, URZ ;  /* 0x000000010a0a7899 */ /* 0x000fe400080006ff */
[----:B------:R-:W-:-:S04]  /*06f0*/  UIADD3 UR4, UPT, UPT, -UR4, 0x100000, URZ ;  /* 0x0010000004047890 */ /* 0x000fc8000fffe1ff */
[----:B------:R-:W-:Y:S02]  /*0700*/  USHF.L.U32 UR5, UR4, 0xb, URZ ;  /* 0x0000000b04057899 */ /* 0x000fe400080006ff */
[----:B------:R-:W-:Y:S01]  /*0710*/  USHF.L.U32 UR4, UR4, 0x1, URZ ;  /* 0x0000000104047899 */ /* 0x000fe200080006ff */
[----:B------:R-:W-:Y:S01]  /*0720*/  ELECT P0, URZ, PT ;  /* 0x0000000000ff782f */ /* 0x000fe20003800000 */
[----:B--2---:R-:W-:Y:S01]  /*0730*/  ULEA UR6, UR6, UR7, 0x18 ;  /* 0x0000000706067291 */ /* 0x004fe2000f8ec0ff */
[----:B------:R-:W2:Y:S11]  /*0740*/  FENCE.VIEW.ASYNC.S ;  /* 0x00000000000073c6 */ /* 0x000eb60000000000 */
[----:B--2---:R2:W3:Y:S01]  /*0750*/  SYNCS.EXCH.64 URZ, [UR6+0x40], UR10 ;  /* 0x0000400a06ff75b2 */ /* 0x0044e20008000100 */
[----:B------:R2:W1:Y:S01]  /*0760*/  SYNCS.EXCH.64 URZ, [UR6+0x48], UR4 ;  /* 0x0000480406ff75b2 */ /* 0x0004620008000100 */
[----:B------:R-:W-:Y:S01]  /*0770*/  NOP ;  /* 0x0000000000007918 */ /* 0x000fe20000000000 */
.L_x_10:
[----:B------:R-:W4:Y:S01]  /*0780*/  SHFL.IDX PT, R2, R181, RZ, 0x1f ;  /* 0x00001fffb5027589 */ /* 0x000f2200000e0000 */
[----:B------:R-:W-:Y:S01]  /*0790*/  NOP ;  /* 0x0000000000007918 */ /* 0x000fe20000000000 */
[----:B----4-:R-:W-:-:S13]  /*07a0*/  ISETP.NE.AND P0, PT, R2, 0x3, PT ;  /* 0x000000030200780c */ /* 0x010fda0003f05270 */
[----:B------:R-:W-:Y:S05]  /*07b0*/  @P0 BRA `(.L_x_11) ;  /* 0x0000000000300947 */ /* 0x000fea0003800000 */
[----:B--23--:R-:W2:Y:S01]  /*07c0*/  S2UR UR5, SR_CgaCtaId ;  /* 0x00000000000579c3 */ /* 0x00cea20000008800 */
[----:B------:R-:W-:Y:S01]  /*07d0*/  UMOV UR6, 0x400 ;  /* 0x0000040000067882 */ /* 0x000fe20000000000 */
[----:B------:R-:W-:Y:S01]  /*07e0*/  UMOV UR4, 0x20 ;  /* 0x0000002000047882 */ /* 0x000fe20000000000 */
[----:B------:R-:W-:Y:S01]  /*07f0*/  ELECT P0, URZ, PT ;  /* 0x0000000000ff782f */ /* 0x000fe20003800000 */
[----:B--2---:R-:W-:Y:S02]  /*0800*/  ULEA UR5, UR5, UR6, 0x18 ;  /* 0x0000000605057291 */ /* 0x004fe4000f8ec0ff */
[----:B------:R-:W-:-:S04]  /*0810*/  UIADD3 UR6, UPT, UPT, -UR4, 0x100000, URZ ;  /* 0x0010000004067890 */ /* 0x000fc8000fffe1ff */
[----:B------:R-:W-:Y:S02]  /*0820*/  USHF.L.U32 UR7, UR6, 0xb, URZ ;  /* 0x0000000b06077899 */ /* 0x000fe400080006ff */
[----:B------:R-:W-:Y:S01]  /*0830*/  USHF.L.U32 UR6, UR6, 0x1, URZ ;  /* 0x0000000106067899 */ /* 0x000fe200080006ff */
[----:B------:R-:W2:Y:S11]  /*0840*/  FENCE.VIEW.ASYNC.S ;  /* 0x00000000000073c6 */ /* 0x000eb60000000000 */
[----:B--2---:R4:W2:Y:S01]  /*0850*/  SYNCS.EXCH.64 URZ, [UR5+0x50], UR6 ;  /* 0x0000500605ff75b2 */ /* 0x0048a20008000100 */
[----:B------:R4:W3:Y:S02]  /*0860*/  SYNCS.EXCH.64 URZ, [UR5+0x58], UR6 ;  /* 0x0000580605ff75b2 */ /* 0x0008e40008000100 */
[----:B----4-:R-:W-:Y:S01]  /*0870*/  NOP ;  /* 0x0000000000007918 */ /* 0x010fe20000000000 */
.L_x_11:
[----:B------:R-:W4:Y:S01]  /*0880*/  SHFL.IDX PT, R2, R181, RZ, 0x1f ;  /* 0x00001fffb5027589 */ /* 0x000f2200000e0000 */
[----:B------:R-:W-:Y:S01]  /*0890*/  NOP ;  /* 0x0000000000007918 */ /* 0x000fe20000000000 */
[----:B----4-:R-:W-:-:S13]  /*08a0*/  ISETP.NE.AND P0, PT, R2, 0x4, PT ;  /* 0x000000040200780c */ /* 0x010fda0003f05270 */
[----:B------:R-:W-:Y:S05]  /*08b0*/  @P0 BRA `(.L_x_12) ;  /* 0x00000000004c0947 */ /* 0x000fea0003800000 */
[----:B--23--:R-:W2:Y:S01]  /*08c0*/  S2UR UR5, SR_CgaCtaId ;  /* 0x00000000000579c3 */ /* 0x00cea20000008800 */
[----:B------:R-:W-:Y:S01]  /*08d0*/  UMOV UR7, 0x100 ;  /* 0x0000010000077882 */ /* 0x000fe20000000000 */
[----:B------:R-:W-:Y:S01]  /*08e0*/  UMOV UR6, 0x400 ;  /* 0x0000040000067882 */ /* 0x000fe20000000000 */
[----:B------:R-:W-:Y:S01]  /*08f0*/  USEL UR7, UR7, 0xe0, UP2 ;  /* 0x000000e007077887 */ /* 0x000fe20009000000 */
[----:B------:R-:W-:Y:S01]  /*0900*/  UMOV UR4, 0x1 ;  /* 0x0000000100047882 */ /* 0x000fe20000000000 */
[----:B------:R-:W-:Y:S01]  /*0910*/  ELECT P0, URZ, PT ;  /* 0x0000000000ff782f */ /* 0x000fe20003800000 */
[----:B------:R-:W-:-:S04]  /*0920*/  UIADD3 UR10, UPT, UPT, -UR4, 0x100000, URZ ;  /* 0x00100000040a7890 */ /* 0x000fc8000fffe1ff */
[----:B------:R-:W-:Y:S02]  /*0930*/  USHF.L.U32 UR11, UR10, 0xb, URZ ;  /* 0x0000000b0a0b7899 */ /* 0x000fe400080006ff */
[----:B------:R-:W-:Y:S02]  /*0940*/  USHF.L.U32 UR10, UR10, 0x1, URZ ;  /* 0x000000010a0a7899 */ /* 0x000fe400080006ff */
[----:B--2---:R-:W-:Y:S02]  /*0950*/  ULEA UR5, UR5, UR6, 0x18 ;  /* 0x0000000605057291 */ /* 0x004fe4000f8ec0ff */
[----:B------:R-:W-:-:S04]  /*0960*/  UIADD3 UR6, UPT, UPT, -UR7, 0x100000, URZ ;  /* 0x0010000007067890 */ /* 0x000fc8000fffe1ff */
[----:B------:R-:W-:Y:S02]  /*0970*/  USHF.L.U32 UR7, UR6, 0xb, URZ ;  /* 0x0000000b06077899 */ /* 0x000fe400080006ff */
[----:B------:R-:W-:Y:S01]  /*0980*/  USHF.L.U32 UR6, UR6, 0x1, URZ ;  /* 0x0000000106067899 */ /* 0x000fe200080006ff */
[----:B------:R-:W2:Y:S03]  /*0990*/  FENCE.VIEW.ASYNC.S ;  /* 0x00000000000073c6 */ /* 0x000ea60000000000 */
[----:B--2---:R4:W2:Y:S08]  /*09a0*/  SYNCS.EXCH.64 URZ, [UR5+0x60], UR10 ;  /* 0x0000600a05ff75b2 */ /* 0x0048b00008000100 */
[----:B------:R4:W3:Y:S01]  /*09b0*/  SYNCS.EXCH.64 URZ, [UR5+0x70], UR6 ;  /* 0x0000700605ff75b2 */ /* 0x0008e20008000100 */
[----:B------:R4:W1:Y:S01]  /*09c0*/  SYNCS.EXCH.64 URZ, [UR5+0x68], UR10 ;  /* 0x0000680a05ff75b2 */ /* 0x0008620008000100 */
[----:B------:R4:W1:Y:S02]  /*09d0*/  SYNCS.EXCH.64 URZ, [UR5+0x78], UR6 ;  /* 0x0000780605ff75b2 */ /* 0x0008640008000100 */
[----:B----4-:R-:W-:Y:S01]  /*09e0*/  NOP ;  /* 0x0000000000007918 */ /* 0x010fe20000000000 */
.L_x_12:
[----:B------:R-:W4:Y:S01]  /*09f0*/  SHFL.IDX PT, R2, R181, RZ, 0x1f ;  /* 0x00001fffb5027589 */ /* 0x000f2200000e0000 */
[----:B------:R-:W-:Y:S01]  /*0a00*/  NOP ;  /* 0x0000000000007918 */ /* 0x000fe20000000000 */
[----:B----4-:R-:W-:-:S13]  /*0a10*/  ISETP.NE.AND P0, PT, R2, 0x5, PT ;  /* 0x000000050200780c */ /* 0x010fda0003f05270 */
[----:B------:R-:W-:Y:S05]  /*0a20*/  @P0 BRA `(.L_x_13) ;  /* 0x0000000000580947 */ /* 0x000fea0003800000 */
[----:B--23--:R-:W2:Y:S01]  /*0a30*/  S2UR UR6, SR_CgaCtaId ;  /* 0x00000000000679c3 */ /* 0x00cea20000008800 */
        /* <DEDUP_REMOVED lines=12> */
[----:B--2---:R4:W2:Y:S01]  /*0b00*/  SYNCS.EXCH.64 URZ, [UR6+0x80], UR10 ;  /* 0x0000800a06ff75b2 */ /* 0x0048a20008000100 */
[----:B------:R4:W3:Y:S01]  /*0b10*/  SYNCS.EXCH.64 URZ, [UR6+0xa0], UR4 ;  /* 0x0000a00406ff75b2 */ /* 0x0008e20008000100 */
[----:B------:R4:W1:Y:S01]  /*0b20*/  SYNCS.EXCH.64 URZ, [UR6+0x88], UR10 ;  /* 0x0000880a06ff75b2 */ /* 0x0008620008000100 */
[----:B------:R4:W1:Y:S01]  /*0b30*/  SYNCS.EXCH.64 URZ, [UR6+0xa8], UR4 ;  /* 0x0000a80406ff75b2 */ /* 0x0008620008000100 */
[----:B------:R4:W1:Y:S01]  /*0b40*/  SYNCS.EXCH.64 URZ, [UR6+0x90], UR10 ;  /* 0x0000900a06ff75b2 */ /* 0x0008620008000100 */
[----:B------:R4:W1:Y:S01]  /*0b50*/  SYNCS.EXCH.64 URZ, [UR6+0xb0], UR4 ;  /* 0x0000b00406ff75b2 */ /* 0x0008620008000100 */
[----:B------:R4:W1:Y:S01]  /*0b60*/  SYNCS.EXCH.64 URZ, [UR6+0x98], UR10 ;  /* 0x0000980a06ff75b2 */ /* 0x0008620008000100 */
[----:B------:R4:W1:Y:S02]  /*0b70*/  SYNCS.EXCH.64 URZ, [UR6+0xb8], UR4 ;  /* 0x0000b80406ff75b2 */ /* 0x0008640008000100 */
[----:B----4-:R-:W-:Y:S01]  /*0b80*/  NOP ;  /* 0x0000000000007918 */ /* 0x010fe20000000000 */
.L_x_13:
        /* <DEDUP_REMOVED lines=14> */
[----:B------:R4:W3:Y:S01]  /*0c70*/  SYNCS.EXCH.64 URZ, [UR5+0xd0], UR6 ;  /* 0x0000d00605ff75b2 */ /* 0x0008e20008000100 */
[----:B------:R4:W1:Y:S01]  /*0c80*/  SYNCS.EXCH.64 URZ, [UR5+0xc8], UR6 ;  /* 0x0000c80605ff75b2 */ /* 0x0008620008000100 */
[----:B------:R4:W1:Y:S02]  /*0c90*/  SYNCS.EXCH.64 URZ, [UR5+0xd8], UR6 ;  /* 0x0000d80605ff75b2 */ /* 0x0008640008000100 */
[----:B----4-:R-:W-:Y:S01]  /*0ca0*/  NOP ;  /* 0x0000000000007918 */ /* 0x010fe20000000000 */
.L_x_14:
[----:B--23--:R-:W2:Y:S01]  /*0cb0*/  S2UR UR5, SR_CTAID.X ;  /* 0x00000000000579c3 */ /* 0x00cea20000002500 */
[----:B------:R-:W-:-:S05]  /*0cc0*/  CS2R.32 R167, SR_CgaSize ;  /* 0x0000000000a77805 */ /* 0x000fca0000008a00 */
[----:B------:R-:W-:-:S05]  /*0cd0*/  IMAD R167, R167, -0xa0, RZ ;  /* 0xffffff60a7a77824 */ /* 0x000fca00078e02ff */
[----:B------:R-:W-:-:S14]  /*0ce0*/  R2UR UR7, R167 ;  /* 0x00000000a70772ca */ /* 0x000fdc00000e0000 */
[----:B------:R-:W3:Y:S01]  /*0cf0*/  LDCU UR7, c[0x0][UR7+0x2b0] ;  /* 0x00005600070777ac */ /* 0x000ee20008000800 */
[----:B------:R-:W-:Y:S01]  /*0d00*/  NOP ;  /* 0x0000000000007918 */ /* 0x000fe20000000000 */
[----:B------:R-:W-:-:S05]  /*0d10*/  CS2R.32 R167, SR_CgaSize ;  /* 0x0000000000a77805 */ /* 0x000fca0000008a00 */
[----:B------:R-:W-:-:S05]  /*0d20*/  IMAD R167, R167, -0xa0, RZ ;  /* 0xffffff60a7a77824 */ /* 0x000fca00078e02ff */
[----:B------:R-:W-:-:S14]  /*0d30*/  R2UR UR6, R167 ;  /* 0x00000000a70672ca */ /* 0x000fdc00000e0000 */
[----:B------:R-:W4:Y:S01]  /*0d40*/  LDCU UR6, c[0x0][UR6+0x2b4] ;  /* 0x00005680060677ac */ /* 0x000f220008000800 */
[----:B------:R-:W1:Y:S08]  /*0d50*/  S2UR UR4, SR_CTAID.Y ;  /* 0x00000000000479c3 */ /* 0x000e700000002600 */
[----:B------:R-:W4:Y:S01]  /*0d60*/  LDC R9, c[0x0][0xb24] ;  /* 0x0002c900ff097b82 */ /* 0x000f220000000800 */
[----:B--2---:R-:W-:-:S02]  /*0d70*/  I2FP.F32.U32 R4, UR5 ;  /* 0x0000000500047c45 */ /* 0x004fc40008201000 */
[----:B------:R-:W-:-:S05]  /*0d80*/  CS2R.32 R5, SR_CgaSize ;  /* 0x0000000000057805 */ /* 0x000fca0000008a00 */
[----:B------:R-:W-:-:S06]  /*0d90*/  IMAD R5, R5, -0xa0, RZ ;  /* 0xffffff6005057824 */ /* 0x000fcc00078e02ff */
[----:B------:R-:W2:Y:S01]  /*0da0*/  LDC R5, c[0x0][R5+0x2a0] ;  /* 0x0000a80005057b82 */ /* 0x000ea20000000800 */
[----:B------:R-:W-:Y:S01]  /*0db0*/  MOV R167, UR5 ;  /* 0x0000000500a77c02 */ /* 0x000fe20008000f00 */
[----:B---3--:R-:W-:Y:S01]  /*0dc0*/  FMUL R4, R4, UR7 ;  /* 0x0000000704047c20 */ /* 0x008fe20008400000 */
[----:B-1----:R-:W-:Y:S02]  /*0dd0*/  I2FP.F32.U32 R2, UR4 ;  /* 0x0000000400027c45 */ /* 0x002fe40008201000 */
[----:B------:R-:W-:-:S05]  /*0de0*/  CS2R.32 R3, SR_CgaSize ;  /* 0x0000000000037805 */ /* 0x000fca0000008a00 */
[----:B------:R-:W-:-:S06]  /*0df0*/  IMAD R3, R3, -0xa0, RZ ;  /* 0xffffff6003037824 */ /* 0x000fcc00078e02ff */
[----:B------:R-:W1:Y:S01]  /*0e00*/  LDC R3, c[0x0][R3+0x2a4] ;  /* 0x0000a90003037b82 */ /* 0x000e620000000800 */
[----:B------:R-:W3:Y:S01]  /*0e10*/  F2I.U32.TRUNC.NTZ R166, R4 ;  /* 0x0000000400a67305 */ /* 0x000ee2000020f000 */
[----:B------:R-:W-:Y:S01]  /*0e20*/  MOV R165, UR4 ;  /* 0x0000000400a57c02 */ /* 0x000fe20008000f00 */
[----:B----4-:R-:W-:-:S05]  /*0e30*/  FMUL R2, R2, UR6 ;  /* 0x0000000602027c20 */ /* 0x010fca0008400000 */
[----:B------:R-:W-:Y:S01]  /*0e40*/  BAR.SYNC.DEFER_BLOCKING 0x0 ;  /* 0x0000000000007b1d */ /* 0x000fe20000010000 */
[----:B------:R-:W-:-:S05]  /*0e50*/  ISETP.GE.AND P0, PT, R9, 0x1, PT ;  /* 0x000000010900780c */ /* 0x000fca0003f06270 */
[----:B------:R-:W4:Y:S02]  /*0e60*/  F2I.U32.TRUNC.NTZ R164, R2 ;  /* 0x0000000200a47305 */ /* 0x000f24000020f000 */
[----:B------:R-:W1:Y:S01]  /*0e70*/  S2UR UR36, SR_CTAID.Z ;  /* 0x00000000002479c3 */ /* 0x000e620000002700 */
[----:B---3--:R-:W-:-:S05]  /*0e80*/  IADD3 R166, PT, PT, -R166, RZ, RZ ;  /* 0x000000ffa6a67210 */ /* 0x008fca0007ffe1ff */
[----:B--2---:R-:W-:Y:S01]  /*0e90*/  IMAD R166, R5, R166, UR5 ;  /* 0x0000000505a67e24 */ /* 0x004fe2000f8e02a6 */
[----:B----4-:R-:W-:-:S05]  /*0ea0*/  IADD3 R164, PT, PT, -R164, RZ, RZ ;  /* 0x000000ffa4a47210 */ /* 0x010fca0007ffe1ff */
[----:B-1----:R-:W-:Y:S01]  /*0eb0*/  IMAD R164, R3, R164, UR4 ;  /* 0x0000000403a47e24 */ /* 0x002fe2000f8e02a4 */
[----:B------:R-:W-:Y:S06]  /*0ec0*/  @!P0 BRA `(.L_x_15) ;  /* 0x0000000000b88947 */ /* 0x000fec0003800000 */
[----:B------:R-:W1:Y:S01]  /*0ed0*/  LDC.64 R4, c[0x0][0xb18] ;  /* 0x0002c600ff047b82 */ /* 0x000e620000000a00 */
[----:B------:R-:W-:-:S07]  /*0ee0*/  ISETP.NE.AND P0, PT, R9, 0x1, PT ;  /* 0x000000010900780c */ /* 0x000fce0003f05270 */
[----:B------:R-:W2:Y:S08]  /*0ef0*/  LDC R10, c[0x0][0xb0c] ;  /* 0x0002c300ff0a7b82 */ /* 0x000eb00000000800 */
[----:B------:R-:W3:Y:S08]  /*0f00*/  LDC R11, c[0x0][0x370] ;  /* 0x0000dc00ff0b7b82 */ /* 0x000ef00000000800 */
[----:B------:R-:W4:Y:S01]  /*0f10*/  LDC R12, c[0x0][0x374] ;  /* 0x0000dd00ff0c7b82 */ /* 0x000f220000000800 */
[----:B-1----:R-:W-:-:S07]  /*0f20*/  ISETP.NE.AND P1, PT, R4, 0x1, PT ;  /* 0x000000010400780c */ /* 0x002fce0003f25270 */
[----:B------:R-:W3:Y:S01]  /*0f30*/  LDC.64 R6, c[0x0][0xb10] ;  /* 0x0002c400ff067b82 */ /* 0x000ee20000000a00 */
[----:B--2---:R-:W-:-:S07]  /*0f40*/  ISETP.NE.AND P2, PT, R10, 0x1, PT ;  /* 0x000000010a00780c */ /* 0x004fce0003f45270 */
[----:B------:R-:W1:Y:S08]  /*0f50*/  LDC R8, c[0x0][0xb20] ;  /* 0x0002c800ff087b82 */ /* 0x000e700000000800 */
[----:B------:R-:W2:Y:S01]  /*0f60*/  LDC.64 R2, c[0x0][0xb28] ;  /* 0x0002ca00ff027b82 */ /* 0x000ea20000000a00 */
[----:B----4-:R-:W-:-:S04]  /*0f70*/  IMAD.HI.U32 R13, R12, R5, RZ ;  /* 0x000000050c0d7227 */ /* 0x010fc800078e00ff */
[----:B------:R-:W-:-:S04]  /*0f80*/  IMAD.HI.U32 R5, R165, R5, RZ ;  /* 0x00000005a5057227 */ /* 0x000fc800078e00ff */
[----:B---3--:R-:W-:-:S04]  /*0f90*/  IMAD.HI.U32 R14, R11, R6, RZ ;  /* 0x000000060b0e7227 */ /* 0x008fc800078e00ff */
[----:B------:R-:W-:Y:S01]  /*0fa0*/  IMAD.HI.U32 R16, R167, R6, RZ ;  /* 0x00000006a7107227 */ /* 0x000fe200078e00ff */
[-C--:B------:R-:W-:Y:S02]  /*0fb0*/  @P2 SHF.R.U32.HI R11, RZ, R7.reuse, R14 ;  /* 0x00000007ff0b2219 */ /* 0x080fe4000001160e */
[-C--:B-1----:R-:W-:Y:S02]  /*0fc0*/  @P1 SHF.R.U32.HI R12, RZ, R8.reuse, R13 ;  /* 0x00000008ff0c1219 */ /* 0x082fe4000001160d */
[----:B------:R-:W-:Y:S02]  /*0fd0*/  SHF.R.U32.HI R8, RZ, R8, R5 ;  /* 0x00000008ff087219 */ /* 0x000fe40000011605 */
[----:B------:R-:W-:Y:S02]  /*0fe0*/  SHF.R.U32.HI R16, RZ, R7, R16 ;  /* 0x00000007ff107219 */ /* 0x000fe40000011610 */
[----:B------:R-:W-:Y:S01]  /*0ff0*/  SEL R5, R165, R8, !P1 ;  /* 0x00000008a5057207 */ /* 0x000fe20004800000 */
[----:B--2---:R-:W-:Y:S01]  /*1000*/  IMAD.HI.U32 R14, R12, R2, RZ ;  /* 0x000000020c0e7227 */ /* 0x004fe200078e00ff */
[----:B------:R-:W-:-:S03]  /*1010*/  SEL R7, R167, R16, !P2 ;  /* 0x00000010a7077207 */ /* 0x000fc60005000000 */
[----:B------:R-:W-:Y:S01]  /*1020*/  IMAD.HI.U32 R6, R11, R2, RZ ;  /* 0x000000020b067227 */ /* 0x000fe200078e00ff */
[----:B------:R-:W-:-:S04]  /*1030*/  @P0 SHF.R.U32.HI R12, RZ, R3, R14 ;  /* 0x00000003ff0c0219 */ /* 0x000fc8000001160e */
[----:B------:R-:W-:Y:S01]  /*1040*/  @P0 SHF.R.U32.HI R11, RZ, R3, R6 ;  /* 0x00000003ff0b0219 */ /* 0x000fe20000011606 */
[----:B------:R-:W-:-:S04]  /*1050*/  IMAD R12, R12, R9, RZ ;  /* 0x000000090c0c7224 */ /* 0x000fc800078e02ff */
[----:B------:R-:W-:Y:S01]  /*1060*/  IMAD R6, R11, R9, RZ ;  /* 0x000000090b067224 */ /* 0x000fe200078e02ff */
[----:B------:R-:W-:-:S04]  /*1070*/  ISETP.GE.AND P1, PT, R5, R12, PT ;  /* 0x0000000c0500720c */ /* 0x000fc80003f26270 */
[----:B------:R-:W-:Y:S01]  /*1080*/  ISETP.GE.OR P1, PT, R7, R6, P1 ;  /* 0x000000060700720c */ /* 0x000fe20000f26670 */
[----:B------:R-:W-:-:S05]  /*1090*/  IMAD.HI.U32 R6, R5, R2, RZ ;  /* 0x0000000205067227 */ /* 0x000fca00078e00ff */
[----:B------:R-:W-:-:S04]  /*10a0*/  SHF.R.U32.HI R6, RZ, R3, R6 ;  /* 0x00000003ff067219 */ /* 0x000fc80000011606 */
[----:B------:R-:W-:-:S03]  /*10b0*/  SEL R6, R5, R6, !P0 ;  /* 0x0000000605067207 */ /* 0x000fc60004000000 */
[----:B------:R-:W-:Y:S01]  /*10c0*/  @!P1 IMAD.HI.U32 R8, R7, R2, RZ ;  /* 0x0000000207089227 */ /* 0x000fe200078e00ff */
[----:B------:R-:W-:-:S04]  /*10d0*/  IADD3 R2, PT, PT, -R6, RZ, RZ ;  /* 0x000000ff06027210 */ /* 0x000fc80007ffe1ff */
[----:B------:R-:W-:Y:S01]  /*10e0*/  @!P1 SHF.R.U32.HI R8, RZ, R3, R8 ;  /* 0x00000003ff089219 */ /* 0x000fe20000011608 */
[----:B------:R-:W-:-:S03]  /*10f0*/  IMAD R2, R9, R2, R5 ;  /* 0x0000000209027224 */ /* 0x000fc600078e0205 */
[----:B------:R-:W-:Y:S02]  /*1100*/  @!P1 SEL R3, R7, R8, !P0 ;  /* 0x0000000807039207 */ /* 0x000fe40004000000 */
[----:B------:R-:W-:-:S03]  /*1110*/  IADD3 R8, PT, PT, -R5, RZ, RZ ;  /* 0x000000ff05087210 */ /* 0x000fc60007ffe1ff */
[--C-:B------:R-:W-:Y:S02]  /*1120*/  @!P1 IMAD.IADD R6, R6, 0x1, -R3.reuse ;  /* 0x0000000106069824 */ /* 0x100fe400078e0a03 */
[----:B------:R-:W-:Y:S01]  /*1130*/  @!P1 IMAD R3, R2, R11, R3 ;  /* 0x0000000b02039224 */ /* 0x000fe200078e0203 */
[----:B------:R-:W-:Y:S01]  /*1140*/  IADD3 R2, PT, PT, -R7, RZ, RZ ;  /* 0x000000ff07027210 */ /* 0x000fe20007ffe1ff */
[----:B------:R-:W-:Y:S02]  /*1150*/  @!P1 IMAD R5, R6, R9, R7 ;  /* 0x0000000906059224 */ /* 0x000fe400078e0207 */
[----:B------:R-:W-:Y:S02]  /*1160*/  IMAD R8, R4, R8, R165 ;  /* 0x0000000804087224 */ /* 0x000fe400078e02a5 */
[----:B------:R-:W-:Y:S02]  /*1170*/  @!P1 IMAD.MOV.U32 R7, RZ, RZ, R3 ;  /* 0x000000ffff079224 */ /* 0x000fe400078e0003 */
[----:B------:R-:W-:-:S02]  /*1180*/  IMAD R2, R10, R2, R167 ;  /* 0x000000020a027224 */ /* 0x000fc400078e02a7 */
[----:B------:R-:W-:Y:S02]  /*1190*/  IMAD R165, R5, R4, R8 ;  /* 0x0000000405a57224 */ /* 0x000fe400078e0208 */
[----:B------:R-:W-:Y:S02]  /*11a0*/  IMAD R167, R7, R10, R2 ;  /* 0x0000000a07a77224 */ /* 0x000fe400078e0202 */
.L_x_15:
[----:B------:R-:W1:Y:S01]  /*11b0*/  LDCU UR4, c[0x0][0xb30] ;  /* 0x00016600ff0477ac */ /* 0x000e620008000800 */
[----:B------:R-:W2:Y:S08]  /*11c0*/  S2UR UR37, SR_CgaCtaId ;  /* 0x00000000002579c3 */ /* 0x000eb00000008800 */
[----:B------:R-:W3:Y:S01]  /*11d0*/  LDC R72, c[0x0][0xb24] ;  /* 0x0002c900ff487b82 */ /* 0x000ee20000000800 */
[----:B-1----:R-:W-:-:S09]  /*11e0*/  UISETP.NE.AND UP1, UPT, UR4, 0x1, UPT ;  /* 0x000000010400788c */ /* 0x002fd2000bf25270 */
[----:B--2---:R-:W-:Y:S05]  /*11f0*/  BRA.U UP1, `(.L_x_16) ;  /* 0x0000000101407547 */ /* 0x004fea000b800000 */
[----:B------:R-:W1:Y:S08]  /*1200*/  LDC.64 R4, c[0x0][0xb10] ;  /* 0x0002c400ff047b82 */ /* 0x000e700000000a00 */
[----:B------:R-:W2:Y:S08]  /*1210*/  LDC.64 R2, c[0x0][0xb18] ;  /* 0x0002c600ff027b82 */ /* 0x000eb00000000a00 */
[----:B------:R-:W4:Y:S08]  /*1220*/  LDC R6, c[0x0][0xb20] ;  /* 0x0002c800ff067b82 */ /* 0x000f300000000800 */
[----:B------:R-:W3:Y:S01]  /*1230*/  LDC R8, c[0x0][0xb0c] ;  /* 0x0002c300ff087b82 */ /* 0x000ee20000000800 */
[----:B-1----:R-:W-:-:S05]  /*1240*/  IMAD.HI.U32 R4, R167, R4, RZ ;  /* 0x00000004a7047227 */ /* 0x002fca00078e00ff */
[----:B------:R-:W-:Y:S01]  /*1250*/  SHF.R.U32.HI R4, RZ, R5, R4 ;  /* 0x00000005ff047219 */ /* 0x000fe20000011604 */
[----:B--2---:R-:W-:Y:S01]  /*1260*/  IMAD.HI.U32 R3, R165, R3, RZ ;  /* 0x00000003a5037227 */ /* 0x004fe200078e00ff */
[----:B------:R-:W-:-:S04]  /*1270*/  ISETP.NE.AND P0, PT, R2, 0x1, PT ;  /* 0x000000010200780c */ /* 0x000fc80003f05270 */
[----:B----4-:R-:W-:-:S04]  /*1280*/  SHF.R.U32.HI R6, RZ, R6, R3 ;  /* 0x00000006ff067219 */ /* 0x010fc80000011603 */
[----:B------:R-:W-:Y:S02]  /*1290*/  SEL R3, R165, R6, !P0 ;  /* 0x00000006a5037207 */ /* 0x000fe40004000000 */
[----:B---3--:R-:W-:-:S04]  /*12a0*/  ISETP.NE.AND P1, PT, R8, 0x1, PT ;  /* 0x000000010800780c */ /* 0x008fc80003f25270 */
[----:B------:R-:W-:-:S05]  /*12b0*/  SEL R4, R167, R4, !P1 ;  /* 0x00000004a7047207 */ /* 0x000fca0004800000 */
[----:B------:R-:W-:Y:S02]  /*12c0*/  IMAD.IADD R5, R3, 0x1, -R4 ;  /* 0x0000000103057824 */ /* 0x000fe400078e0a04 */
[----:B------:R-:W-:Y:S02]  /*12d0*/  IMAD.IADD R3, R4, 0x1, -R3 ;  /* 0x0000000104037824 */ /* 0x000fe400078e0a03 */
[----:B------:R-:W-:Y:S02]  /*12e0*/  IMAD R167, R5, R8, R167 ;  /* 0x0000000805a77224 */ /* 0x000fe400078e02a7 */
[----:B------:R-:W-:-:S07]  /*12f0*/  IMAD R165, R3, R2, R165 ;  /* 0x0000000203a57224 */ /* 0x000fce00078e02a5 */
.L_x_16:
[----:B------:R-:W-:Y:S01]  /*1300*/  BAR.SYNC.DEFER_BLOCKING 0x0 ;  /* 0x0000000000007b1d */ /* 0x000fe20000010000 */
[----:B------:R-:W-:Y:S01]  /*1310*/  UISETP.NE.AND UP1, UPT, UR8, 0x2, UPT ;  /* 0x000000020800788c */ /* 0x000fe2000bf25270 */
[----:B------:R-:W-:Y:S02]  /*1320*/  ISETP.NE.OR P5, PT, R0, 0x2, !P5 ;  /* 0x000000020000780c */ /* 0x000fe40006fa5670 */
[----:B------:R-:W-:-:S06]  /*1330*/  LOP3.LUT R2, R176, 0x1f, RZ, 0xc0, !PT ;  /* 0x0000001fb0027812 */ /* 0x000fcc00078ec0ff */
[----:B------:R-:W-:Y:S05]  /*1340*/  BRA.U UP1, `(.L_x_17) ;  /* 0x0000001101607547 */ /* 0x000fea000b800000 */
[----:B------:R-:W1:Y:S01]  /*1350*/  LDCU UR13, c[0x0][0x38c] ;  /* 0x00007180ff0d77ac */ /* 0x000e620008000800 */
[----:B------:R-:W2:Y:S01]  /*1360*/  LDC R9, c[0x0][0x370] ;  /* 0x0000dc00ff097b82 */ /* 0x000ea20000000800 */
[----:B------:R-:W-:Y:S01]  /*1370*/  PLOP3.LUT P1, PT, PT, PT, UP2, 0x80, 0x8 ;  /* 0x000000000008781c */ /* 0x000fe20003f2f028 */
[----:B------:R-:W-:Y:S01]  /*1380*/  HFMA2 R12, -RZ, RZ, 0, 0 ;  /* 0x00000000ff0c7431 */ /* 0x000fe200000001ff */
[----:B------:R-:W-:Y:S01]  /*1390*/  ISETP.EQ.OR P4, PT, R2, RZ, P5 ;  /* 0x000000ff0200720c */ /* 0x000fe20002f82670 */
[----:B------:R-:W-:Y:S01]  /*13a0*/  IMAD.MOV.U32 R15, RZ, RZ, 0x1 ;  /* 0x00000001ff0f7424 */ /* 0x000fe200078e00ff */
[----:B------:R-:W-:Y:S01]  /*13b0*/  PLOP3.LUT P1, PT, P1, PT, PT, 0x8, 0x80 ;  /* 0x000000000080781c */ /* 0x000fe20000f2e170 */
[----:B------:R-:W-:Y:S01]  /*13c0*/  IMAD.MOV.U32 R14, RZ, RZ, RZ ;  /* 0x000000ffff0e7224 */ /* 0x000fe200078e00ff */
[----:B------:R-:W-:Y:S01]  /*13d0*/  MOV R8, 0x1 ;  /* 0x0000000100087802 */ /* 0x000fe20000000f00 */
[----:B------:R-:W4:Y:S01]  /*13e0*/  LDC R0, c[0x0][0x374] ;  /* 0x0000dd00ff007b82 */ /* 0x000f220000000800 */
[----:B------:R-:W-:Y:S01]  /*13f0*/  IMAD.MOV.U32 R10, RZ, RZ, RZ ;  /* 0x000000ffff0a7224 */ /* 0x000fe200078e00ff */
[----:B------:R-:W2:Y:S01]  /*1400*/  LDCU.64 UR22, c[0x0][0x348] ;  /* 0x00006900ff1677ac */ /* 0x000ea20008000a00 */
[----:B------:R-:W-:Y:S01]  /*1410*/  UMOV UR6, URZ ;  /* 0x000000ff00067c82 */ /* 0x000fe20008000000 */
[----:B-1----:R-:W-:-:S04]  /*1420*/  UIADD3 UR5, UPT, UPT, UR13, 0x7f, URZ ;  /* 0x0000007f0d057890 */ /* 0x002fc8000fffe0ff */
[----:B------:R-:W-:-:S04]  /*1430*/  USHF.R.S32.HI UR4, URZ, 0x1f, UR5 ;  /* 0x0000001fff047899 */ /* 0x000fc80008011405 */
[----:B------:R-:W-:-:S04]  /*1440*/  ULEA.HI UR4, UR4, UR5, URZ, 0x7 ;  /* 0x0000000504047291 */ /* 0x000fc8000f8f38ff */
[----:B------:R-:W-:Y:S02]  /*1450*/  USHF.R.S32.HI UR15, URZ, 0x7, UR4 ;  /* 0x00000007ff0f7899 */ /* 0x000fe40008011404 */
[----:B------:R-:W-:Y:S02]  /*1460*/  UIADD3 UR4, UPT, UPT, UR13, -0x1, URZ ;  /* 0xffffffff0d047890 */ /* 0x000fe4000fffe0ff */
[----:B------:R-:W-:Y:S02]  /*1470*/  UISETP.LT.U32.AND UP0, UPT, UR15, 0x4, UPT ;  /* 0x000000040f00788c */ /* 0x000fe4000bf01070 */
[----:B------:R-:W-:Y:S02]  /*1480*/  UISETP.GE.U32.AND UP1, UPT, UR4, -0xff, UPT ;  /* 0xffffff010400788c */ /* 0x000fe4000bf26070 */
[----:B------:R-:W-:Y:S02]  /*1490*/  USEL UR14, UR15, 0x4, UP0 ;  /* 0x000000040f0e7887 */ /* 0x000fe40008000000 */
[----:B------:R-:W-:-:S02]  /*14a0*/  UIADD3 UR13, UPT, UPT, UR13, 0xfe, URZ ;  /* 0x000000fe0d0d7890 */ /* 0x000fc4000fffe0ff */
[----:B------:R-:W-:Y:S02]  /*14b0*/  UIADD3 UR5, UPT, UPT, UR14, -0x1, URZ ;  /* 0xffffffff0e057890 */ /* 0x000fe4000fffe0ff */
[----:B------:R-:W-:-:S03]  /*14c0*/  UIADD3 UR7, UPT, UPT, UR15, -UR14, URZ ;  /* 0x8000000e0f077290 */ /* 0x000fc6000fffe0ff */
[----:B------:R-:W-:-:S04]  /*14d0*/  @UP1 UIADD3 UR5, UPT, UPT, UR14, URZ, URZ ;  /* 0x000000ff0e051290 */ /* 0x000fc8000fffe0ff */
[----:B--2---:R-:W-:-:S12]  /*14e0*/  UIADD3 UR5, UPT, UPT, UR5, 0x1, URZ ;  /* 0x0000000105057890 */ /* 0x004fd8000fffe0ff */
.L_x_35:
[----:B------:R-:W-:Y:S01]  /*14f0*/  UISETP.NE.AND UP0, UPT, UR37, URZ, UPT ;  /* 0x000000ff2500728c */ /* 0x000fe2000bf05270 */
[----:B------:R-:W1:Y:S08]  /*1500*/  S2UR UR37, SR_CgaCtaId ;  /* 0x00000000002579c3 */ /* 0x000e700000008800 */
[----:B------:R-:W-:Y:S05]  /*1510*/  BRA.U UP0, `(.L_x_18) ;  /* 0x0000000100347547 */ /* 0x000fea000b800000 */
[----:B------:R-:W2:Y:S01]  /*1520*/  S2R R2, SR_CgaCtaId ;  /* 0x0000000000027919 */ /* 0x000ea20000008800 */
[----:B------:R-:W-:-:S04]  /*1530*/  MOV R3, 0x400 ;  /* 0x0000040000037802 */ /* 0x000fc80000000f00 */
[----:B--2---:R-:W-:Y:S02]  /*1540*/  LEA R3, R2, R3, 0x18 ;  /* 0x0000000302037211 */ /* 0x004fe400078ec0ff */
[----:B------:R-:W-:-:S03]  /*1550*/  SHF.L.U32 R2, R8, 0x1f, RZ ;  /* 0x0000001f08027819 */ /* 0x000fc600000006ff */
[----:B------:R-:W-:-:S04]  /*1560*/  IMAD R3, R10, 0x8, R3 ;  /* 0x000000080a037824 */ /* 0x000fc800078e0203 */
[----:B------:R-:W2:Y:S02]  /*1570*/  SYNCS.PHASECHK.TRANS64.TRYWAIT P0, [R3+URZ+0xd0], R2 ;  /* 0x0000d002030075a7 */ /* 0x000ea400080011ff */
[----:B--2---:R-:W-:Y:S05]  /*1580*/  @!P0 BRA `(.L_x_19) ;  /* 0x00000054003c8947 */ /* 0x004fea0003800000 */
.L_x_95:
[----:B------:R-:W-:Y:S01]  /*1590*/  VIADD R10, R10, 0x1 ;  /* 0x000000010a0a7836 */ /* 0x000fe20000000000 */
[----:B------:R2:W-:Y:S04]  /*15a0*/  SYNCS.ARRIVE.TRANS64.A1T0 RZ, [R3+URZ+0xc0], RZ ;  /* 0x0000c0ff03ff79a7 */ /* 0x0005e800081000ff */
[----:B------:R-:W-:-:S04]  /*15b0*/  ISETP.NE.AND P0, PT, R10, 0x2, PT ;  /* 0x000000020a00780c */ /* 0x000fc80003f05270 */
[----:B------:R-:W-:Y:S02]  /*15c0*/  SEL R10, R10, RZ, P0 ;  /* 0x000000ff0a0a7207 */ /* 0x000fe40000000000 */
[----:B--2---:R-:W-:-:S04]  /*15d0*/  SEL R3, RZ, 0x1, P0 ;  /* 0x00000001ff037807 */ /* 0x004fc80000000000 */
[----:B------:R-:W-:-:S07]  /*15e0*/  LOP3.LUT R8, R8, R3, RZ, 0x3c, !PT ;  /* 0x0000000308087212 */ /* 0x000fce00078e3cff */
.L_x_18:
[----:B------:R-:W-:Y:S01]  /*15f0*/  UMOV UR4, 0x400 ;  /* 0x0000040000047882 */ /* 0x000fe20000000000 */
[----:B------:R-:W-:Y:S01]  /*1600*/  SHF.L.U32 R2, R15, 0x1f, RZ ;  /* 0x0000001f0f027819 */ /* 0x000fe200000006ff */
[----:B-1----:R-:W-:Y:S01]  /*1610*/  ULEA UR4, UR37, UR4, 0x18 ;  /* 0x0000000425047291 */ /* 0x002fe2000f8ec0ff */
[----:B------:R-:W-:Y:S01]  /*1620*/  R2UR UR35, R167 ;  /* 0x00000000a72372ca */ /* 0x000fe200000e0000 */
[----:B------:R-:W-:Y:S01]  /*1630*/  UISETP.GE.U32.AND UP0, UPT, UR13, 0xff, UPT ;  /* 0x000000ff0d00788c */ /* 0x000fe2000bf06070 */
[----:B------:R-:W-:Y:S01]  /*1640*/  R2UR UR11, R165 ;  /* 0x00000000a50b72ca */ /* 0x000fe200000e0000 */
[----:B------:R-:W-:Y:S01]  /*1650*/  ULEA UR8, UR6, UR4, 0x3 ;  /* 0x0000000406087291 */ /* 0x000fe2000f8e18ff */
[----:B------:R-:W-:-:S08]  /*1660*/  UMOV UR24, URZ ;  /* 0x000000ff00187c82 */ /* 0x000fd00008000000 */
[----:B------:R1:W2:Y:S01]  /*1670*/  SYNCS.PHASECHK.TRANS64.TRYWAIT P0, [UR8+0x20], R2 ;  /* 0x00002002ff0075a7 */ /* 0x0002a20008001108 */
[----:B------:R-:W-:Y:S02]  /*1680*/  USHF.L.U32 UR35, UR35, 0x7, URZ ;  /* 0x0000000723237899 */ /* 0x000fe400080006ff */
[----:B------:R-:W-:Y:S01]  /*1690*/  USHF.L.U32 UR11, UR11, 0x6, URZ ;  /* 0x000000060b0b7899 */ /* 0x000fe200080006ff */
[----:B------:R-:W-:Y:S11]  /*16a0*/  BRA.U !UP0, `(.L_x_20) ;  /* 0x0000000108a87547 */ /* 0x000ff6000b800000 */
[----:B------:R-:W-:Y:S01]  /*16b0*/  UMOV UR16, URZ ;  /* 0x000000ff00107c82 */ /* 0x000fe20008000000 */
[----:B------:R-:W-:-:S05]  /*16c0*/  UMOV UR17, UR6 ;  /* 0x0000000600117c82 */ /* 0x000fca0008000000 */
.L_x_25:
[----:B-1----:R-:W-:Y:S01]  /*16d0*/  ULEA UR33, UR17, UR4, 0x3 ;  /* 0x0000000411217291 */ /* 0x002fe2000f8e18ff */
[----:B--2---:R-:W-:Y:S01]  /*16e0*/  @!P5 MOV R3, 0x6000 ;  /* 0x000060000003d802 */ /* 0x004fe20000000f00 */
[----:B--2---:R-:W-:Y:S10]  /*16f0*/  @P0 BRA `(.L_x_21) ;  /* 0x00000000000c0947 */ /* 0x004ff40003800000 */
[----:B------:R-:W-:-:S04]  /*1700*/  SHF.L.U32 R5, R15, 0x1f, RZ ;  /* 0x0000001f0f057819 */ /* 0x000fc800000006ff */
[----:B------:R-:W2:Y:S02]  /*1710*/  SYNCS.PHASECHK.TRANS64.TRYWAIT P0, [UR33+0x20], R5 ;  /* 0x00002005ff0075a7 */ /* 0x000ea40008001121 */
[----:B--2---:R-:W-:Y:S05]  /*1720*/  @!P0 BRA `(.L_x_22) ;  /* 0x0000005000e88947 */ /* 0x004fea0003800000 */
.L_x_21:
[----:B------:R2:W-:Y:S01]  /*1730*/  @!P5 SYNCS.ARRIVE.TRANS64 RZ, [UR33], R3 ;  /* 0x00000003ffffd9a7 */ /* 0x0005e20008000021 */
[----:B------:R-:W-:Y:S04]  /*1740*/  BSSY.RECONVERGENT B0, `(.L_x_23) ;  /* 0x0000003000007945 */ /* 0x000fe80003800200 */
[----:B------:R-:W-:Y:S05]  /*1750*/  @P4 BRA `(.L_x_24) ;  /* 0x0000000000044947 */ /* 0x000fea0003800000 */
[----:B------:R-:W-:Y:S05]  /*1760*/  BPT.TRAP 0x1 ;  /* 0x000000040000795c */ /* 0x000fea0000300000 */
.L_x_24:
[----:B------:R-:W-:Y:S05]  /*1770*/  BSYNC.RECONVERGENT B0 ;  /* 0x0000000000007941 */ /* 0x000fea0003800200 */
.L_x_23:
[----:B------:R-:W-:Y:S02]  /*1780*/  UIADD3 UR6, UPT, UPT, UR17, 0x1, URZ ;  /* 0x0000000111067890 */ /* 0x000fe4000fffe0ff */
[----:B------:R-:W-:Y:S02]  /*1790*/  ULEA UR32, UR17, UR4, 0xe ;  /* 0x0000000411207291 */ /* 0x000fe4000f8e70ff */
[----:B------:R-:W-:Y:S02]  /*17a0*/  UISETP.NE.AND UP0, UPT, UR6, 0x4, UPT ;  /* 0x000000040600788c */ /* 0x000fe4000bf05270 */
[----:B------:R-:W-:Y:S02]  /*17b0*/  UIADD3 UR26, UP1, UPT, UR22, 0x80, URZ ;  /* 0x00000080161a7890 */ /* 0x000fe4000ff3e0ff */
[----:B------:R-:W-:Y:S02]  /*17c0*/  USEL UR9, URZ, 0x1, UP0 ;  /* 0x00000001ff097887 */ /* 0x000fe40008000000 */
[----:B------:R-:W-:-:S02]  /*17d0*/  USEL UR6, UR6, URZ, UP0 ;  /* 0x000000ff06067287 */ /* 0x000fc40008000000 */
[----:B------:R-:W-:Y:S02]  /*17e0*/  UIADD3 UR20, UP0, UPT, UR22, 0x180, URZ ;  /* 0x0000018016147890 */ /* 0x000fe4000ff1e0ff */
[----:B------:R-:W-:Y:S01]  /*17f0*/  ULEA UR8, UR6, UR4, 0x3 ;  /* 0x0000000406087291 */ /* 0x000fe2000f8e18ff */
[----:B------:R-:W-:Y:S01]  /*1800*/  LOP3.LUT R15, R15, UR9, RZ, 0x3c, !PT ;  /* 0x000000090f0f7c12 */ /* 0x000fe2000f8e3cff */
[----:B------:R-:W-:Y:S02]  /*1810*/  USHF.L.U32 UR34, UR16, 0x7, URZ ;  /* 0x0000000710227899 */ /* 0x000fe400080006ff */
[----:B------:R-:W-:Y:S01]  /*1820*/  UIADD3.X UR27, UPT, UPT, URZ, UR23, URZ, UP1, !UPT ;  /* 0x00000017ff1b7290 */ /* 0x000fe20008ffe4ff */
[----:B-1----:R-:W-:Y:S01]  /*1830*/  SHF.L.U32 R2, R15, 0x1f, RZ ;  /* 0x0000001f0f027819 */ /* 0x002fe200000006ff */
[----:B------:R-:W-:Y:S02]  /*1840*/  UIADD3 UR32, UPT, UPT, UR32, 0x4400, URZ ;  /* 0x0000440020207890 */ /* 0x000fe4000fffe0ff */
[----:B------:R-:W-:Y:S01]  /*1850*/  UIADD3.X UR21, UPT, UPT, URZ, UR23, URZ, UP0, !UPT ;  /* 0x00000017ff157290 */ /* 0x000fe200087fe4ff */
[----:B------:R1:W1:Y:S01]  /*1860*/  SYNCS.PHASECHK.TRANS64.TRYWAIT P0, [UR8+0x20], R2 ;  /* 0x00002002ff0075a7 */ /* 0x0002620008001108 */
[----:B------:R-:W-:Y:S01]  /*1870*/  ULEA UR8, UR17, UR4, 0xd ;  /* 0x0000000411087291 */ /* 0x000fe2000f8e68ff */
[----:B------:R-:W-:Y:S01]  /*1880*/  UMOV UR18, 0x0 ;  /* 0x0000000000127882 */ /* 0x000fe20000000000 */
[----:B------:R-:W-:-:S02]  /*1890*/  UMOV UR19, 0x10000000 ;  /* 0x1000000000137882 */ /* 0x000fc40000000000 */
[----:B------:R-:W-:Y:S01]  /*18a0*/  UIADD3 UR8, UPT, UPT, UR8, 0x14400, URZ ;  /* 0x0001440008087890 */ /* 0x000fe2000fffe0ff */
[----:B------:R1:W-:Y:S01]  /*18b0*/  UTMALDG.3D [UR32], [UR26], desc[UR18] ;  /* 0x000012201a0075b4 */ /* 0x0003e20008011000 */
[----:B------:R-:W-:Y:S01]  /*18c0*/  UMOV UR12, UR36 ;  /* 0x00000024000c7c82 */ /* 0x000fe20008000000 */
[----:B------:R-:W-:Y:S01]  /*18d0*/  UMOV UR9, UR33 ;  /* 0x0000002100097c82 */ /* 0x000fe20008000000 */
[----:B------:R-:W-:Y:S01]  /*18e0*/  UMOV UR10, UR34 ;  /* 0x00000022000a7c82 */ /* 0x000fe20008000000 */
[----:B------:R-:W-:Y:S01]  /*18f0*/  UIADD3 UR16, UPT, UPT, UR16, 0x1, URZ ;  /* 0x0000000110107890 */ /* 0x000fe2000fffe0ff */
[----:B------:R-:W-:Y:S01]  /*1900*/  UMOV UR24, UR5 ;  /* 0x0000000500187c82 */ /* 0x000fe20008000000 */
[----:B------:R-:W-:Y:S02]  /*1910*/  UMOV UR17, UR6 ;  /* 0x0000000600117c82 */ /* 0x000fe40008000000 */
[----:B------:R1:W-:Y:S01]  /*1920*/  UTMALDG.3D [UR8], [UR20], desc[UR18] ;  /* 0x00001208140075b4 */ /* 0x0003e20008011000 */
[----:B------:R-:W-:-:S09]  /*1930*/  UISETP.NE.AND UP0, UPT, UR16, UR5, UPT ;  /* 0x000000051000728c */ /* 0x000fd2000bf05270 */
[----:B------:R-:W-:Y:S05]  /*1940*/  BRA.U UP0, `(.L_x_25) ;  /* 0xfffffffd00607547 */ /* 0x000fea000b83ffff */
.L_x_20:
[----:B-1----:R-:W-:Y:S01]  /*1950*/  ULEA UR8, UR6, UR4, 0x3 ;  /* 0x0000000406087291 */ /* 0x002fe2000f8e18ff */
[----:B------:R-:W-:Y:S01]  /*1960*/  SHF.L.U32 R2, R15, 0x1f, RZ ;  /* 0x0000001f0f027819 */ /* 0x000fe200000006ff */
[----:B------:R-:W-:Y:S01]  /*1970*/  @!P1 SYNCS.ARRIVE.TRANS64.A1T0 RZ, [UR4+0x58], RZ ;  /* 0x000058ffffff99a7 */ /* 0x000fe20008100004 */
[----:B------:R-:W-:-:S06]  /*1980*/  UISETP.GT.AND UP0, UPT, UR15, UR14, UPT ;  /* 0x0000000e0f00728c */ /* 0x000fcc000bf04270 */
[----:B--2---:R1:W2:Y:S03]  /*1990*/  SYNCS.PHASECHK.TRANS64.TRYWAIT P0, [UR8+0x20], R2 ;  /* 0x00002002ff0075a7 */ /* 0x0042a60008001108 */
[----:B------:R-:W-:Y:S05]  /*19a0*/  BRA.U !UP0, `(.L_x_26) ;  /* 0x0000000108ac7547 */ /* 0x000fea000b800000 */
[----:B------:R-:W-:Y:S01]  /*19b0*/  UIADD3 UR21, UPT, UPT, UR7, UR24, URZ ;  /* 0x0000001807157290 */ /* 0x000fe2000fffe0ff */
[----:B------:R-:W-:-:S11]  /*19c0*/  UMOV UR25, UR6 ;  /* 0x0000000600197c82 */ /* 0x000fd60008000000 */
.L_x_31:
[----:B-1----:R-:W-:Y:S01]  /*19d0*/  ULEA UR17, UR25, UR4, 0x3 ;  /* 0x0000000419117291 */ /* 0x002fe2000f8e18ff */
[----:B--2---:R-:W-:Y:S01]  /*19e0*/  @!P5 MOV R3, 0x6000 ;  /* 0x000060000003d802 */ /* 0x004fe20000000f00 */
[----:B--2---:R-:W-:Y:S10]  /*19f0*/  @P0 BRA `(.L_x_27) ;  /* 0x00000000000c0947 */ /* 0x004ff40003800000 */
[----:B------:R-:W-:-:S04]  /*1a00*/  SHF.L.U32 R5, R15, 0x1f, RZ ;  /* 0x0000001f0f057819 */ /* 0x000fc800000006ff */
[----:B------:R-:W2:Y:S02]  /*1a10*/  SYNCS.PHASECHK.TRANS64.TRYWAIT P0, [UR17+0x20], R5 ;  /* 0x00002005ff0075a7 */ /* 0x000ea40008001111 */
[----:B--2---:R-:W-:Y:S05]  /*1a20*/  @!P0 BRA `(.L_x_28) ;  /* 0x0000005000408947 */ /* 0x004fea0003800000 */
.L_x_27:
[----:B------:R2:W-:Y:S01]  /*1a30*/  @!P5 SYNCS.ARRIVE.TRANS64 RZ, [UR17], R3 ;  /* 0x00000003ffffd9a7 */ /* 0x0005e20008000011 */
[----:B------:R-:W-:Y:S04]  /*1a40*/  BSSY.RECONVERGENT B0, `(.L_x_29) ;  /* 0x0000003000007945 */ /* 0x000fe80003800200 */
[----:B------:R-:W-:Y:S05]  /*1a50*/  @P4 BRA `(.L_x_30) ;  /* 0x0000000000044947 */ /* 0x000fea0003800000 */
[----:B------:R-:W-:Y:S05]  /*1a60*/  BPT.TRAP 0x1 ;  /* 0x000000040000795c */ /* 0x000fea0000300000 */
.L_x_30:
[----:B------:R-:W-:Y:S05]  /*1a70*/  BSYNC.RECONVERGENT B0 ;  /* 0x0000000000007941 */ /* 0x000fea0003800200 */
.L_x_29:
        /* <DEDUP_REMOVED lines=10> */
[----:B------:R-:W-:Y:S01]  /*1b20*/  UIADD3 UR16, UPT, UPT, UR16, 0x4400, URZ ;  /* 0x0000440010107890 */ /* 0x000fe2000fffe0ff */
[----:B-1----:R-:W-:Y:S01]  /*1b30*/  SHF.L.U32 R2, R15, 0x1f, RZ ;  /* 0x0000001f0f027819 */ /* 0x002fe200000006ff */
[----:B------:R-:W-:Y:S02]  /*1b40*/  UIADD3.X UR31, UPT, UPT, URZ, UR23, URZ, UP1, !UPT ;  /* 0x00000017ff1f7290 */ /* 0x000fe40008ffe4ff */
[----:B------:R-:W-:Y:S01]  /*1b50*/  UIADD3.X UR29, UPT, UPT, URZ, UR23, URZ, UP0, !UPT ;  /* 0x00000017ff1d7290 */ /* 0x000fe200087fe4ff */
[----:B------:R1:W1:Y:S01]  /*1b60*/  SYNCS.PHASECHK.TRANS64.TRYWAIT P0, [UR8+0x20], R2 ;  /* 0x00002002ff0075a7 */ /* 0x0002620008001108 */
[----:B------:R-:W-:Y:S01]  /*1b70*/  ULEA UR8, UR25, UR4, 0xd ;  /* 0x0000000419087291 */ /* 0x000fe2000f8e68ff */
[----:B------:R-:W-:Y:S01]  /*1b80*/  UMOV UR26, 0x0 ;  /* 0x00000000001a7882 */ /* 0x000fe20000000000 */
[----:B------:R-:W-:-:S02]  /*1b90*/  UMOV UR27, 0x10000000 ;  /* 0x10000000001b7882 */ /* 0x000fc40000000000 */
[----:B------:R-:W-:Y:S01]  /*1ba0*/  UIADD3 UR8, UPT, UPT, UR8, 0x14400, URZ ;  /* 0x0001440008087890 */ /* 0x000fe2000fffe0ff */
[----:B------:R-:W-:Y:S01]  /*1bb0*/  UMOV UR19, UR35 ;  /* 0x0000002300137c82 */ /* 0x000fe20008000000 */
[----:B------:R-:W-:Y:S01]  /*1bc0*/  UMOV UR20, UR36 ;  /* 0x0000002400147c82 */ /* 0x000fe20008000000 */
[----:B------:R-:W-:Y:S01]  /*1bd0*/  UMOV UR12, UR36 ;  /* 0x00000024000c7c82 */ /* 0x000fe20008000000 */
[----:B------:R-:W-:Y:S01]  /*1be0*/  UMOV UR9, UR17 ;  /* 0x0000001100097c82 */ /* 0x000fe20008000000 */
[----:B------:R-:W-:Y:S01]  /*1bf0*/  UMOV UR10, UR18 ;  /* 0x00000012000a7c82 */ /* 0x000fe20008000000 */
[----:B------:R1:W-:Y:S01]  /*1c00*/  UTMALDG.3D [UR16], [UR30], desc[UR26] ;  /* 0x00001a101e0075b4 */ /* 0x0003e20008011000 */
[----:B------:R-:W-:Y:S01]  /*1c10*/  UIADD3 UR24, UPT, UPT, UR24, 0x1, URZ ;  /* 0x0000000118187890 */ /* 0x000fe2000fffe0ff */
[----:B------:R-:W-:-:S03]  /*1c20*/  UMOV UR25, UR6 ;  /* 0x0000000600197c82 */ /* 0x000fc60008000000 */
[----:B------:R-:W-:Y:S01]  /*1c30*/  UISETP.NE.AND UP0, UPT, UR24, UR21, UPT ;  /* 0x000000151800728c */ /* 0x000fe2000bf05270 */
[----:B------:R1:W-:Y:S08]  /*1c40*/  UTMALDG.3D [UR8], [UR28], desc[UR26] ;  /* 0x00001a081c0075b4 */ /* 0x0003f00008011000 */
[----:B------:R-:W-:Y:S05]  /*1c50*/  BRA.U UP0, `(.L_x_31) ;  /* 0xfffffffd005c7547 */ /* 0x000fea000b83ffff */
.L_x_26:
[----:B-1----:R-:W-:Y:S01]  /*1c60*/  LEA R2, R14, UR4, 0x3 ;  /* 0x000000040e027c11 */ /* 0x002fe2000f8e18ff */
[----:B------:R-:W-:Y:S01]  /*1c70*/  NOP ;  /* 0x0000000000007918 */ /* 0x000fe20000000000 */
[----:B--2---:R-:W-:Y:S02]  /*1c80*/  SHF.L.U32 R3, R12, 0x1f, RZ ;  /* 0x0000001f0c037819 */ /* 0x004fe400000006ff */
[----:B------:R-:W-:Y:S02]  /*1c90*/  LEA R4, R14, UR4, 0x4 ;  /* 0x000000040e047c11 */ /* 0x000fe4000f8e20ff */
[----:B------:R-:W1:Y:S02]  /*1ca0*/  SYNCS.PHASECHK.TRANS64.TRYWAIT P0, [R2+URZ+0x60], R3 ;  /* 0x00006003020075a7 */ /* 0x000e6400080011ff */
[----:B-1----:R-:W-:Y:S05]  /*1cb0*/  @!P0 BRA `(.L_x_32) ;  /* 0x0000004c00b48947 */ /* 0x002fea0003800000 */
.L_x_98:
[----:B------:R-:W2:Y:S01]  /*1cc0*/  LDS.128 R4, [R4+0xf0] ;  /* 0x0000f00004047984 */ /* 0x000ea20000000c00 */
[----:B---3--:R-:W-:Y:S01]  /*1cd0*/  ISETP.GE.AND P0, PT, R72, 0x1, PT ;  /* 0x000000014800780c */ /* 0x008fe20003f06270 */
[----:B-1----:R-:W-:Y:S01]  /*1ce0*/  VIADD R2, R2, 0x70 ;  /* 0x0000007002027836 */ /* 0x002fe20000000000 */
[----:B------:R-:W-:Y:S01]  /*1cf0*/  @!PT LDS RZ, [RZ] ;  /* 0x00000000fffff984 */ /* 0x000fe20000000800 */
[----:B------:R-:W-:Y:S01]  /*1d00*/  @!PT LDS RZ, [RZ] ;  /* 0x00000000fffff984 */ /* 0x000fe20000000800 */
[----:B------:R-:W-:Y:S01]  /*1d10*/  @!PT LDS RZ, [RZ] ;  /* 0x00000000fffff984 */ /* 0x000fe20000000800 */
[----:B------:R-:W-:Y:S01]  /*1d20*/  @!PT LDS RZ, [RZ] ;  /* 0x00000000fffff984 */ /* 0x000fe20000000800 */
[----:B------:R1:W-:Y:S06]  /*1d30*/  MEMBAR.ALL.CTA ;  /* 0x0000000000007992 */ /* 0x0003ec0000008000 */
[----:B-1----:R-:W1:Y:S01]  /*1d40*/  FENCE.VIEW.ASYNC.S ;  /* 0x00000000000073c6 */ /* 0x002e620000000000 */
[----:B------:R-:W-:-:S04]  /*1d50*/  PRMT R2, RZ, 0x654, R2 ;  /* 0x00000654ff027816 */ /* 0x000fc80000000002 */
[----:B-1----:R1:W-:Y:S01]  /*1d60*/  SYNCS.ARRIVE.TRANS64.RED.A1T0 RZ, [R2+URZ], RZ ;  /* 0x000000ff02ff79a7 */ /* 0x0023e200081004ff */
[----:B--2---:R-:W-:-:S13]  /*1d70*/  LOP3.LUT P2, RZ, R6, 0x1, RZ, 0xc0, !PT ;  /* 0x0000000106ff7812 */ /* 0x004fda000784c0ff */
[----:B------:R-:W-:Y:S01]  /*1d80*/  @P2 SHF.R.U32.HI R3, RZ, 0x10, R5 ;  /* 0x00000010ff032819 */ /* 0x000fe20000011605 */
[----:B------:R-:W-:Y:S01]  /*1d90*/  VOTEU.ANY UP0, P2 ;  /* 0x0000000000ff7886 */ /* 0x000fe20001000100 */
[----:B------:R-:W-:Y:S02]  /*1da0*/  @P2 MOV R13, R4 ;  /* 0x00000004000d2202 */ /* 0x000fe40000000f00 */
[----:B------:R-:W-:Y:S02]  /*1db0*/  @P2 R2UR.BROADCAST UR8, R3 ;  /* 0x00000000030822ca */ /* 0x000fe400008e0000 */
[----:B------:R-:W-:-:S11]  /*1dc0*/  @P2 LOP3.LUT R11, R5, 0xffff, RZ, 0xc0, !PT ;  /* 0x0000ffff050b2812 */ /* 0x000fd600078ec0ff */
[----:B------:R-:W-:Y:S01]  /*1dd0*/  @UP0 UMOV UR36, UR8 ;  /* 0x0000000800240c82 */ /* 0x000fe20008000000 */
[----:B-1----:R-:W-:Y:S05]  /*1de0*/  @!P0 BRA `(.L_x_33) ;  /* 0x0000000000b88947 */ /* 0x002fea0003800000 */
[----:B------:R-:W4:Y:S01]  /*1df0*/  LDC.64 R4, c[0x0][0xb18] ;  /* 0x0002c600ff047b82 */ /* 0x000f220000000a00 */
[----:B------:R-:W-:-:S07]  /*1e00*/  ISETP.NE.AND P3, PT, R72, 0x1, PT ;  /* 0x000000014800780c */ /* 0x000fce0003f65270 */
[----:B------:R-:W1:Y:S08]  /*1e10*/  LDC.64 R6, c[0x0][0xb10] ;  /* 0x0002c400ff067b82 */ /* 0x000e700000000a00 */
[----:B------:R-:W2:Y:S08]  /*1e20*/  LDC R16, c[0x0][0xb20] ;  /* 0x0002c800ff107b82 */ /* 0x000eb00000000800 */
[----:B------:R-:W3:Y:S01]  /*1e30*/  LDC R18, c[0x0][0xb0c] ;  /* 0x0002c300ff127b82 */ /* 0x000ee20000000800 */
[----:B----4-:R-:W-:Y:S01]  /*1e40*/  IMAD.HI.U32 R17, R0, R5, RZ ;  /* 0x0000000500117227 */ /* 0x010fe200078e00ff */
[----:B------:R-:W-:-:S03]  /*1e50*/  ISETP.NE.AND P0, PT, R4, 0x1, PT ;  /* 0x000000010400780c */ /* 0x000fc60003f05270 */
[----:B------:R-:W-:-:S03]  /*1e60*/  IMAD.HI.U32 R5, R11, R5, RZ ;  /* 0x000000050b057227 */ /* 0x000fc600078e00ff */
[----:B------:R-:W4:Y:S01]  /*1e70*/  LDC.64 R2, c[0x0][0xb28] ;  /* 0x0002ca00ff027b82 */ /* 0x000f220000000a00 */
[----:B-1----:R-:W-:-:S04]  /*1e80*/  IMAD.HI.U32 R20, R9, R6, RZ ;  /* 0x0000000609147227 */ /* 0x002fc800078e00ff */
[----:B------:R-:W-:Y:S01]  /*1e90*/  IMAD.HI.U32 R22, R13, R6, RZ ;  /* 0x000000060d167227 */ /* 0x000fe200078e00ff */
[----:B------:R-:W-:Y:S02]  /*1ea0*/  SHF.R.U32.HI R20, RZ, R7, R20 ;  /* 0x00000007ff147219 */ /* 0x000fe40000011614 */
[-C--:B--2---:R-:W-:Y:S02]  /*1eb0*/  SHF.R.U32.HI R17, RZ, R16.reuse, R17 ;  /* 0x00000010ff117219 */ /* 0x084fe40000011611 */
[----:B------:R-:W-:Y:S02]  /*1ec0*/  SHF.R.U32.HI R16, RZ, R16, R5 ;  /* 0x00000010ff107219 */ /* 0x000fe40000011605 */
[----:B------:R-:W-:Y:S02]  /*1ed0*/  SEL R17, R0, R17, !P0 ;  /* 0x0000001100117207 */ /* 0x000fe40004000000 */
[----:B------:R-:W-:Y:S02]  /*1ee0*/  SHF.R.U32.HI R22, RZ, R7, R22 ;  /* 0x00000007ff167219 */ /* 0x000fe40000011616 */
[----:B---3--:R-:W-:-:S02]  /*1ef0*/  ISETP.NE.AND P1, PT, R18, 0x1, PT ;  /* 0x000000011200780c */ /* 0x008fc40003f25270 */
[----:B------:R-:W-:Y:S02]  /*1f00*/  SEL R5, R11, R16, !P0 ;  /* 0x000000100b057207 */ /* 0x000fe40004000000 */
[----:B------:R-:W-:Y:S02]  /*1f10*/  SEL R19, R9, R20, !P1 ;  /* 0x0000001409137207 */ /* 0x000fe40004800000 */
[----:B------:R-:W-:Y:S01]  /*1f20*/  SEL R7, R13, R22, !P1 ;  /* 0x000000160d077207 */ /* 0x000fe20004800000 */
[----:B----4-:R-:W-:-:S04]  /*1f30*/  IMAD.HI.U32 R20, R17, R2, RZ ;  /* 0x0000000211147227 */ /* 0x010fc800078e00ff */
        /* <DEDUP_REMOVED lines=10> */
[----:B------:R-:W-:-:S04]  /*1fe0*/  @!P0 IMAD.HI.U32 R16, R7, R2, RZ ;  /* 0x0000000207108227 */ /* 0x000fc800078e00ff */
[----:B------:R-:W-:Y:S01]  /*1ff0*/  IMAD.MOV R2, RZ, RZ, -R6 ;  /* 0x000000ffff027224 */ /* 0x000fe200078e0a06 */
[----:B------:R-:W-:-:S03]  /*2000*/  @!P0 SHF.R.U32.HI R16, RZ, R3, R16 ;  /* 0x00000003ff108219 */ /* 0x000fc60000011610 */
[----:B------:R-:W-:Y:S01]  /*2010*/  IMAD R2, R72, R2, R5 ;  /* 0x0000000248027224 */ /* 0x000fe200078e0205 */
        /* <DEDUP_REMOVED lines=11> */
.L_x_33:
[----:B------:R-:W1:Y:S02]  /*20d0*/  LDCU UR8, c[0x0][0xb30] ;  /* 0x00016600ff0877ac */ /* 0x000e640008000800 */
[----:B-1----:R-:W-:-:S09]  /*20e0*/  UISETP.NE.AND UP0, UPT, UR8, 0x1, UPT ;  /* 0x000000010800788c */ /* 0x002fd2000bf05270 */
[----:B------:R-:W-:Y:S05]  /*20f0*/  BRA.U UP0, `(.L_x_34) ;  /* 0x0000000100407547 */ /* 0x000fea000b800000 */
[----:B------:R-:W1:Y:S08]  /*2100*/  LDC.64 R4, c[0x0][0xb10] ;  /* 0x0002c400ff047b82 */ /* 0x000e700000000a00 */
[----:B------:R-:W2:Y:S08]  /*2110*/  LDC.64 R2, c[0x0][0xb18] ;  /* 0x0002c600ff027b82 */ /* 0x000eb00000000a00 */
[----:B------:R-:W3:Y:S08]  /*2120*/  LDC R6, c[0x0][0xb20] ;  /* 0x0002c800ff067b82 */ /* 0x000ef00000000800 */
[----:B------:R-:W4:Y:S01]  /*2130*/  LDC R16, c[0x0][0xb0c] ;  /* 0x0002c300ff107b82 */ /* 0x000f220000000800 */
[----:B-1----:R-:W-:-:S05]  /*2140*/  IMAD.HI.U32 R4, R13, R4, RZ ;  /* 0x000000040d047227 */ /* 0x002fca00078e00ff */
[----:B------:R-:W-:Y:S01]  /*2150*/  SHF.R.U32.HI R4, RZ, R5, R4 ;  /* 0x00000005ff047219 */ /* 0x000fe20000011604 */
[----:B--2---:R-:W-:Y:S01]  /*2160*/  IMAD.HI.U32 R3, R11, R3, RZ ;  /* 0x000000030b037227 */ /* 0x004fe200078e00ff */
[----:B------:R-:W-:-:S04]  /*2170*/  ISETP.NE.AND P0, PT, R2, 0x1, PT ;  /* 0x000000010200780c */ /* 0x000fc80003f05270 */
[----:B---3--:R-:W-:-:S04]  /*2180*/  SHF.R.U32.HI R6, RZ, R6, R3 ;  /* 0x00000006ff067219 */ /* 0x008fc80000011603 */
[----:B------:R-:W-:Y:S02]  /*2190*/  SEL R3, R11, R6, !P0 ;  /* 0x000000060b037207 */ /* 0x000fe40004000000 */
[----:B----4-:R-:W-:-:S04]  /*21a0*/  ISETP.NE.AND P1, PT, R16, 0x1, PT ;  /* 0x000000011000780c */ /* 0x010fc80003f25270 */
[----:B------:R-:W-:-:S05]  /*21b0*/  SEL R4, R13, R4, !P1 ;  /* 0x000000040d047207 */ /* 0x000fca0004800000 */
[----:B------:R-:W-:Y:S02]  /*21c0*/  IMAD.IADD R5, R3, 0x1, -R4 ;  /* 0x0000000103057824 */ /* 0x000fe400078e0a04 */
[----:B------:R-:W-:Y:S02]  /*21d0*/  IMAD.IADD R3, R4, 0x1, -R3 ;  /* 0x0000000104037824 */ /* 0x000fe400078e0a03 */
[----:B------:R-:W-:Y:S02]  /*21e0*/  IMAD R13, R5, R16, R13 ;  /* 0x00000010050d7224 */ /* 0x000fe400078e020d */
[----:B------:R-:W-:-:S07]  /*21f0*/  IMAD R11, R3, R2, R11 ;  /* 0x00000002030b7224 */ /* 0x000fce00078e020b */
.L_x_34:
[----:B------:R-:W-:Y:S01]  /*2200*/  VIADD R14, R14, 0x1 ;  /* 0x000000010e0e7836 */ /* 0x000fe20000000000 */
[----:B------:R-:W-:Y:S01]  /*2210*/  PLOP3.LUT P1, PT, PT, PT, PT, 0x80, 0x8 ;  /* 0x000000000008781c */ /* 0x000fe20003f2f070 */
[----:B------:R-:W-:Y:S02]  /*2220*/  IMAD.IADD R167, R13, 0x1, R166 ;  /* 0x000000010da77824 */ /* 0x000fe400078e02a6 */
[----:B------:R-:W-:Y:S01]  /*2230*/  IMAD.IADD R165, R11, 0x1, R164 ;  /* 0x000000010ba57824 */ /* 0x000fe200078e02a4 */
[----:B------:R-:W-:-:S04]  /*2240*/  ISETP.NE.AND P0, PT, R14, 0x2, PT ;  /* 0x000000020e00780c */ /* 0x000fc80003f05270 */
[----:B------:R-:W-:Y:S02]  /*2250*/  SEL R3, RZ, 0x1, P0 ;  /* 0x00000001ff037807 */ /* 0x000fe40000000000 */
[----:B------:R-:W-:Y:S02]  /*2260*/  SEL R14, R14, RZ, P0 ;  /* 0x000000ff0e0e7207 */ /* 0x000fe40000000000 */
[----:B------:R-:W-:Y:S01]  /*2270*/  LOP3.LUT R12, R12, R3, RZ, 0x3c, !PT ;  /* 0x000000030c0c7212 */ /* 0x000fe200078e3cff */
[----:B------:R-:W-:Y:S06]  /*2280*/  @P2 BRA `(.L_x_35) ;  /* 0xfffffff000982947 */ /* 0x000fec000383ffff */
[----:B------:R-:W-:Y:S01]  /*2290*/  UIADD3 UR4, UPT, UPT, UR4, 0x20, URZ ;  /* 0x0000002004047890 */ /* 0x000fe2000fffe0ff */
[----:B------:R-:W-:-:S03]  /*22a0*/  SHF.L.U32 R3, R15, 0x1f, RZ ;  /* 0x0000001f0f037819 */ /* 0x000fc600000006ff */
[----:B------:R-:W-:-:S09]  /*22b0*/  ULEA UR5, UR6, UR4, 0x3 ;  /* 0x0000000406057291 */ /* 0x000fd2000f8e18ff */
[----:B------:R-:W1:Y:S02]  /*22c0*/  SYNCS.PHASECHK.TRANS64.TRYWAIT P0, [UR5], R3 ;  /* 0x00000003ff0075a7 */ /* 0x000e640008001105 */
[----:B-1----:R-:W-:Y:S05]  /*22d0*/  @!P0 BRA `(.L_x_36) ;  /* 0x0000004800408947 */ /* 0x002fea0003800000 */
.L_x_100:
[----:B------:R-:W-:-:S04]  /*22e0*/  UIADD3 UR6, UPT, UPT, UR6, 0x1, URZ ;  /* 0x0000000106067890 */ /* 0x000fc8000fffe0ff */
[----:B------:R-:W-:-:S04]  /*22f0*/  UISETP.NE.AND UP0, UPT, UR6, 0x4, UPT ;  /* 0x000000040600788c */ /* 0x000fc8000bf05270 */
[----:B------:R-:W-:Y:S02]  /*2300*/  USEL UR7, URZ, 0x1, UP0 ;  /* 0x00000001ff077887 */ /* 0x000fe40008000000 */
[----:B------:R-:W-:-:S04]  /*2310*/  USEL UR6, UR6, URZ, UP0 ;  /* 0x000000ff06067287 */ /* 0x000fc80008000000 */
[----:B------:R-:W-:Y:S01]  /*2320*/  ULEA UR5, UR6, UR4, 0x3 ;  /* 0x0000000406057291 */ /* 0x000fe2000f8e18ff */
[----:B------:R-:W-:-:S04]  /*2330*/  LOP3.LUT R2, R15, UR7, RZ, 0x3c, !PT ;  /* 0x000000070f027c12 */ /* 0x000fc8000f8e3cff */
[----:B-1----:R-:W-:-:S04]  /*2340*/  SHF.L.U32 R3, R2, 0x1f, RZ ;  /* 0x0000001f02037819 */ /* 0x002fc800000006ff */
[----:B------:R-:W1:Y:S02]  /*2350*/  SYNCS.PHASECHK.TRANS64.TRYWAIT P0, [UR5], R3 ;  /* 0x00000003ff0075a7 */ /* 0x000e640008001105 */
[----:B-1----:R-:W-:Y:S05]  /*2360*/  @!P0 BRA `(.L_x_37) ;  /* 0x0000004800348947 */ /* 0x002fea0003800000 */
.L_x_102:
        /* <DEDUP_REMOVED lines=9> */
.L_x_104:
[----:B------:R-:W-:-:S04]  /*2400*/  UIADD3 UR6, UPT, UPT, UR6, 0x1, URZ ;  /* 0x0000000106067890 */ /* 0x000fc8000fffe0ff */
[----:B------:R-:W-:-:S04]  /*2410*/  UISETP.NE.AND UP0, UPT, UR6, 0x4, UPT ;  /* 0x000000040600788c */ /* 0x000fc8000bf05270 */
[----:B------:R-:W-:Y:S02]  /*2420*/  USEL UR5, URZ, 0x1, UP0 ;  /* 0x00000001ff057887 */ /* 0x000fe40008000000 */
[----:B------:R-:W-:-:S04]  /*2430*/  USEL UR6, UR6, URZ, UP0 ;  /* 0x000000ff06067287 */ /* 0x000fc80008000000 */
[----:B------:R-:W-:Y:S01]  /*2440*/  ULEA UR6, UR6, UR4, 0x3 ;  /* 0x0000000406067291 */ /* 0x000fe2000f8e18ff */
[----:B-1----:R-:W-:-:S04]  /*2450*/  LOP3.LUT R3, R2, UR5, RZ, 0x3c, !PT ;  /* 0x0000000502037c12 */ /* 0x002fc8000f8e3cff */
[----:B------:R-:W-:Y:S01]  /*2460*/  SHF.L.U32 R3, R3, 0x1f, RZ ;  /* 0x0000001f03037819 */ /* 0x000fe200000006ff */
[----:B----4-:R-:W-:-:S07]  /*2470*/  IMAD.U32 R0, RZ, RZ, UR6 ;  /* 0x00000006ff007e24 */ /* 0x010fce000f8e00ff */
.L_x_39:
[----:B-1----:R1:W2:Y:S02]  /*2480*/  SYNCS.PHASECHK.TRANS64.TRYWAIT P0, [R0+URZ], R3 ;  /* 0x00000003000075a7 */ /* 0x0022a400080011ff */
[----:B--2---:R-:W-:Y:S05]  /*2490*/  @!P0 NANOSLEEP.SYNCS 0x989680 ;  /* 0x009896800000895d */ /* 0x004fea0003900000 */
[----:B------:R-:W2:Y:S02]  /*24a0*/  @!P0 SYNCS.PHASECHK.TRANS64 P0, [R0+URZ], R3 ;  /* 0x00000003000085a7 */ /* 0x000ea400080010ff */
[----:B--2---:R-:W-:Y:S05]  /*24b0*/  @P0 EXIT ;  /* 0x000000000000094d */ /* 0x004fea0003800000 */
[----:B------:R-:W-:Y:S05]  /*24c0*/  BRA `(.L_x_39) ;  /* 0xfffffffc00ec7947 */ /* 0x000fea000383ffff */
.L_x_17:
[----:B------:R-:W-:-:S04]  /*24d0*/  UISETP.NE.AND UP1, UPT, UR37, URZ, UPT ;  /* 0x000000ff2500728c */ /* 0x000fc8000bf25270 */
[----:B------:R-:W-:-:S09]  /*24e0*/  UISETP.NE.OR UP1, UPT, UR8, 0x1, UP1 ;  /* 0x000000010800788c */ /* 0x000fd20008f25670 */
[----:B------:R-:W-:Y:S05]  /*24f0*/  BRA.U UP1, `(.L_x_40) ;  /* 0x0000000501487547 */ /* 0x000fea000b800000 */
[----:B------:R-:W-:Y:S01]  /*2500*/  ISETP.NE.AND P2, PT, R2, RZ, PT ;  /* 0x000000ff0200720c */ /* 0x000fe20003f45270 */
[----:B------:R-:W-:Y:S01]  /*2510*/  IMAD.MOV.U32 R12, RZ, RZ, 0x1 ;  /* 0x00000001ff0c7424 */ /* 0x000fe200078e00ff */
[----:B------:R-:W-:Y:S02]  /*2520*/  CS2R R10, SRZ ;  /* 0x00000000000a7805 */ /* 0x000fe4000001ff00 */
[----:B------:R-:W-:Y:S01]  /*2530*/  CS2R R8, SRZ ;  /* 0x0000000000087805 */ /* 0x000fe2000001ff00 */
[----:B------:R-:W-:Y:S01]  /*2540*/  UMOV UR4, 0x400 ;  /* 0x0000040000047882 */ /* 0x000fe20000000000 */
[----:B------:R-:W-:Y:S01]  /*2550*/  UMOV UR6, URZ ;  /* 0x000000ff00067c82 */ /* 0x000fe20008000000 */
[----:B------:R-:W-:-:S12]  /*2560*/  ULEA UR37, UR37, UR4, 0x18 ;  /* 0x0000000425257291 */ /* 0x000fd8000f8ec0ff */
.L_x_44:
[----:B------:R-:W-:Y:S02]  /*2570*/  LEA R0, R8, UR37, 0x3 ;  /* 0x0000002508007c11 */ /* 0x000fe4000f8e18ff */
[----:B------:R-:W-:-:S03]  /*2580*/  SHF.L.U32 R5, R9, 0x1f, RZ ;  /* 0x0000001f09057819 */ /* 0x000fc600000006ff */
[----:B------:R-:W-:Y:S01]  /*2590*/  VIADD R4, R0, 0xd0 ;  /* 0x000000d000047836 */ /* 0x000fe20000000000 */
[----:B------:R-:W1:Y:S02]  /*25a0*/  SYNCS.PHASECHK.TRANS64.TRYWAIT P0, [R0+URZ+0xc0], R5 ;  /* 0x0000c005000075a7 */ /* 0x000e6400080011ff */
[----:B-1----:R-:W-:Y:S05]  /*25b0*/  @!P0 BRA `(.L_x_41) ;  /* 0x0000004400d08947 */ /* 0x002fea0003800000 */
.L_x_105:
[----:B------:R-:W-:Y:S01]  /*25c0*/  ULEA UR5, UR6, UR37, 0x3 ;  /* 0x0000002506057291 */ /* 0x000fe2000f8e18ff */
[----:B------:R-:W-:Y:S02]  /*25d0*/  PRMT R4, RZ, 0x654, R4 ;  /* 0x00000654ff047816 */ /* 0x000fe40000000004 */
[----:B-1----:R-:W-:Y:S01]  /*25e0*/  SHF.L.U32 R5, R12, 0x1f, RZ ;  /* 0x0000001f0c057819 */ /* 0x002fe200000006ff */
[----:B------:R-:W-:Y:S01]  /*25f0*/  UIADD3 UR4, UPT, UPT, UR5, 0x60, URZ ;  /* 0x0000006005047890 */ /* 0x000fe2000fffe0ff */
[----:B------:R1:W-:Y:S05]  /*2600*/  SYNCS.ARRIVE.TRANS64.RED.A1T0 RZ, [R4+URZ], RZ ;  /* 0x000000ff04ff79a7 */ /* 0x0003ea00081004ff */
[----:B------:R-:W-:Y:S01]  /*2610*/  IMAD.U32 R7, RZ, RZ, UR4 ;  /* 0x00000004ff077e24 */ /* 0x000fe2000f8e00ff */
[----:B------:R-:W2:Y:S04]  /*2620*/  SYNCS.PHASECHK.TRANS64.TRYWAIT P0, [UR5+0x70], R5 ;  /* 0x00007005ff0075a7 */ /* 0x000ea80008001105 */
[----:B------:R-:W-:Y:S01]  /*2630*/  PRMT R6, R2, 0x654, R7 ;  /* 0x0000065402067816 */ /* 0x000fe20000000007 */
[----:B-1----:R-:W-:Y:S01]  /*2640*/  @!P2 IMAD.MOV.U32 R4, RZ, RZ, 0x10 ;  /* 0x00000010ff04a424 */ /* 0x002fe200078e00ff */
[----:B--2---:R-:W-:Y:S06]  /*2650*/  @!P0 BRA `(.L_x_42) ;  /* 0x0000004400bc8947 */ /* 0x004fec0003800000 */
.L_x_107:
[----:B------:R-:W-:Y:S01]  /*2660*/  ULEA UR4, UR6, UR37, 0x4 ;  /* 0x0000002506047291 */ /* 0x000fe2000f8e20ff */
[----:B------:R-:W-:Y:S01]  /*2670*/  SEL R3, R6, R3, !P2 ;  /* 0x0000000306037207 */ /* 0x000fe20005000000 */
[----:B------:R-:W-:Y:S01]  /*2680*/  UIADD3 UR5, UPT, UPT, UR5, 0x60, URZ ;  /* 0x0000006005057890 */ /* 0x000fe2000fffe0ff */
[----:B-1----:R-:W-:Y:S01]  /*2690*/  LEA R0, R11, UR37, 0x3 ;  /* 0x000000250b007c11 */ /* 0x002fe2000f8e18ff */
[----:B------:R-:W-:Y:S01]  /*26a0*/  UIADD3 UR4, UPT, UPT, UR4, 0xf0, URZ ;  /* 0x000000f004047890 */ /* 0x000fe2000fffe0ff */
[----:B------:R-:W-:Y:S01]  /*26b0*/  SHF.L.U32 R5, R10, 0x1f, RZ ;  /* 0x0000001f0a057819 */ /* 0x000fe200000006ff */
[----:B------:R1:W-:Y:S01]  /*26c0*/  @!P2 SYNCS.ARRIVE.TRANS64.RED RZ, [R3+URZ], R4 ;  /* 0x0000000403ffa9a7 */ /* 0x0003e200080004ff */
[----:B------:R-:W-:Y:S01]  /*26d0*/  UIADD3 UR6, UPT, UPT, UR6, 0x1, URZ ;  /* 0x0000000106067890 */ /* 0x000fe2000fffe0ff */
[----:B------:R-:W-:-:S03]  /*26e0*/  VIADD R8, R8, 0x1 ;  /* 0x0000000108087836 */ /* 0x000fc60000000000 */
[----:B------:R-:W-:Y:S02]  /*26f0*/  UISETP.NE.AND UP0, UPT, UR6, 0x2, UPT ;  /* 0x000000020600788c */ /* 0x000fe4000bf05270 */
[----:B------:R-:W-:Y:S06]  /*2700*/  UGETNEXTWORKID.BROADCAST [UR4], [UR5] ;  /* 0x00000000040073ca */ /* 0x000fec0008000100 */
[----:B------:R-:W-:Y:S01]  /*2710*/  USEL UR4, URZ, 0x1, UP0 ;  /* 0x00000001ff047887 */ /* 0x000fe20008000000 */
[----:B------:R-:W-:Y:S01]  /*2720*/  ISETP.NE.AND P0, PT, R8, 0x2, PT ;  /* 0x000000020800780c */ /* 0x000fe20003f05270 */
[----:B------:R-:W-:Y:S01]  /*2730*/  USEL UR6, UR6, URZ, UP0 ;  /* 0x000000ff06067287 */ /* 0x000fe20008000000 */
[----:B------:R-:W2:Y:S03]  /*2740*/  SYNCS.PHASECHK.TRANS64.TRYWAIT P1, [R0+URZ+0x60], R5 ;  /* 0x00006005000075a7 */ /* 0x000ea600080211ff */
[----:B------:R-:W-:Y:S01]  /*2750*/  LOP3.LUT R12, R12, UR4, RZ, 0x3c, !PT ;  /* 0x000000040c0c7c12 */ /* 0x000fe2000f8e3cff */
[----:B-12---:R-:W-:Y:S07]  /*2760*/  @!P1 BRA `(.L_x_43) ;  /* 0x0000004400909947 */ /* 0x006fee0003800000 */
.L_x_108:
[C---:B------:R-:W-:Y:S01]  /*2770*/  LEA R4, R11.reuse, UR37, 0x4 ;  /* 0x000000250b047c11 */ /* 0x040fe2000f8e20ff */
[----:B-1----:R-:W-:Y:S01]  /*2780*/  VIADD R0, R0, 0x70 ;  /* 0x0000007000007836 */ /* 0x002fe20000000000 */
[----:B------:R-:W-:Y:S01]  /*2790*/  SEL R8, R8, RZ, P0 ;  /* 0x000000ff08087207 */ /* 0x000fe20000000000 */
[----:B------:R-:W-:-:S03]  /*27a0*/  VIADD R11, R11, 0x1 ;  /* 0x000000010b0b7836 */ /* 0x000fc60000000000 */
[----:B------:R-:W1:Y:S01]  /*27b0*/  LDS.128 R4, [R4+0xf0] ;  /* 0x0000f00004047984 */ /* 0x000e620000000c00 */
[----:B------:R-:W-:Y:S02]  /*27c0*/  PRMT R0, RZ, 0x654, R0 ;  /* 0x00000654ff007816 */ /* 0x000fe40000000000 */
[C---:B------:R-:W-:Y:S01]  /*27d0*/  ISETP.NE.AND P1, PT, R11.reuse, 0x2, PT ;  /* 0x000000020b00780c */ /* 0x040fe20003f25270 */
[----:B------:R-:W-:Y:S01]  /*27e0*/  @!PT LDS RZ, [RZ] ;  /* 0x00000000fffff984 */ /* 0x000fe20000000800 */
[----:B------:R-:W-:Y:S01]  /*27f0*/  @!PT LDS RZ, [RZ] ;  /* 0x00000000fffff984 */ /* 0x000fe20000000800 */
[----:B------:R-:W-:Y:S01]  /*2800*/  @!PT LDS RZ, [RZ] ;  /* 0x00000000fffff984 */ /* 0x000fe20000000800 */
[----:B------:R-:W-:Y:S01]  /*2810*/  @!PT LDS RZ, [RZ] ;  /* 0x00000000fffff984 */ /* 0x000fe20000000800 */
[----:B------:R2:W-:Y:S06]  /*2820*/  MEMBAR.ALL.CTA ;  /* 0x0000000000007992 */ /* 0x0005ec0000008000 */
[----:B--2---:R-:W2:Y:S01]  /*2830*/  FENCE.VIEW.ASYNC.S ;  /* 0x00000000000073c6 */ /* 0x004ea20000000000 */
[----:B------:R-:W-:Y:S01]  /*2840*/  SEL R11, R11, RZ, P1 ;  /* 0x000000ff0b0b7207 */ /* 0x000fe20000800000 */
[----:B--2---:R2:W-:Y:S01]  /*2850*/  SYNCS.ARRIVE.TRANS64.RED.A1T0 RZ, [R0+URZ], RZ ;  /* 0x000000ff00ff79a7 */ /* 0x0045e200081004ff */
[----:B-1----:R-:W-:-:S02]  /*2860*/  LOP3.LUT P3, RZ, R6, 0x1, RZ, 0xc0, !PT ;  /* 0x0000000106ff7812 */ /* 0x002fc4000786c0ff */
[----:B------:R-:W-:-:S04]  /*2870*/  SEL R5, RZ, 0x1, P1 ;  /* 0x00000001ff057807 */ /* 0x000fc80000800000 */
[----:B------:R-:W-:Y:S02]  /*2880*/  LOP3.LUT R10, R10, R5, RZ, 0x3c, !PT ;  /* 0x000000050a0a7212 */ /* 0x000fe400078e3cff */
[----:B--2---:R-:W-:-:S04]  /*2890*/  SEL R0, RZ, 0x1, P0 ;  /* 0x00000001ff007807 */ /* 0x004fc80000000000 */
[----:B------:R-:W-:Y:S01]  /*28a0*/  LOP3.LUT R9, R9, R0, RZ, 0x3c, !PT ;  /* 0x0000000009097212 */ /* 0x000fe200078e3cff */
[----:B------:R-:W-:Y:S06]  /*28b0*/  @P3 BRA `(.L_x_44) ;  /* 0xfffffffc002c3947 */ /* 0x000fec000383ffff */
[----:B------:R-:W-:Y:S01]  /*28c0*/  ULEA UR5, UR6, UR37, 0x3 ;  /* 0x0000002506057291 */ /* 0x000fe2000f8e18ff */
[----:B------:R-:W-:-:S08]  /*28d0*/  SHF.L.U32 R3, R12, 0x1f, RZ ;  /* 0x0000001f0c037819 */ /* 0x000fd000000006ff */
[----:B------:R-:W1:Y:S02]  /*28e0*/  SYNCS.PHASECHK.TRANS64 P0, [UR5+0x70], R3 ;  /* 0x00007003ff0075a7 */ /* 0x000e640008001005 */
[----:B-1----:R-:W-:Y:S05]  /*28f0*/  @P0 BRA `(.L_x_45) ;  /* 0x0000000000080947 */ /* 0x002fea0003800000 */
[----:B------:R-:W1:Y:S02]  /*2900*/  SYNCS.PHASECHK.TRANS64.TRYWAIT P0, [UR5+0x70], R3 ;  /* 0x00007003ff0075a7 */ /* 0x000e640008001105 */
[----:B-1----:R-:W-:Y:S05]  /*2910*/  @!P0 BRA `(.L_x_46) ;  /* 0x0000004400388947 */ /* 0x002fea0003800000 */
.L_x_45:
[----:B------:R-:W-:-:S04]  /*2920*/  UIADD3 UR4, UPT, UPT, UR6, 0x1, URZ ;  /* 0x0000000106047890 */ /* 0x000fc8000fffe0ff */
[----:B------:R-:W-:-:S04]  /*2930*/  UISETP.NE.AND UP0, UPT, UR4, 0x2, UPT ;  /* 0x000000020400788c */ /* 0x000fc8000bf05270 */
[----:B------:R-:W-:Y:S02]  /*2940*/  USEL UR7, URZ, 0x1, UP0 ;  /* 0x00000001ff077887 */ /* 0x000fe40008000000 */
[----:B------:R-:W-:-:S04]  /*2950*/  USEL UR4, UR4, URZ, UP0 ;  /* 0x000000ff04047287 */ /* 0x000fc80008000000 */
[----:B------:R-:W-:Y:S01]  /*2960*/  ULEA UR4, UR4, UR37, 0x3 ;  /* 0x0000002504047291 */ /* 0x000fe2000f8e18ff */
[----:B-1----:R-:W-:-:S04]  /*2970*/  LOP3.LUT R3, R12, UR7, RZ, 0x3c, !PT ;  /* 0x000000070c037c12 */ /* 0x002fc8000f8e3cff */
[----:B------:R-:W-:-:S04]  /*2980*/  SHF.L.U32 R0, R3, 0x1f, RZ ;  /* 0x0000001f03007819 */ /* 0x000fc800000006ff */
[----:B------:R-:W1:Y:S02]  /*2990*/  SYNCS.PHASECHK.TRANS64 P0, [UR4+0x70], R0 ;  /* 0x00007000ff0075a7 */ /* 0x000e640008001004 */
[----:B-1----:R-:W-:Y:S05]  /*29a0*/  @P0 EXIT ;  /* 0x000000000000094d */ /* 0x002fea0003800000 */
[----:B------:R-:W-:Y:S02]  /*29b0*/  SHF.L.U32 R3, R3, 0x1f, RZ ;  /* 0x0000001f03037819 */ /* 0x000fe400000006ff */
[----:B------:R-:W-:-:S07]  /*29c0*/  MOV R0, UR4 ;  /* 0x0000000400007c02 */ /* 0x000fce0008000f00 */
.L_x_47:
[----:B-1----:R1:W2:Y:S02]  /*29d0*/  SYNCS.PHASECHK.TRANS64.TRYWAIT P0, [R0+URZ+0x70], R3 ;  /* 0x00007003000075a7 */ /* 0x0022a400080011ff */
[----:B--2---:R-:W-:Y:S05]  /*29e0*/  @!P0 NANOSLEEP.SYNCS 0x989680 ;  /* 0x009896800000895d */ /* 0x004fea0003900000 */
[----:B------:R-:W2:Y:S02]  /*29f0*/  @!P0 SYNCS.PHASECHK.TRANS64 P0, [R0+URZ+0x70], R3 ;  /* 0x00007003000085a7 */ /* 0x000ea400080010ff */
[----:B--2---:R-:W-:Y:S05]  /*2a00*/  @P0 EXIT ;  /* 0x000000000000094d */ /* 0x004fea0003800000 */
[----:B------:R-:W-:Y:S05]  /*2a10*/  BRA `(.L_x_47) ;  /* 0xfffffffc00ec7947 */ /* 0x000fea000383ffff */
.L_x_40:
[----:B------:R-:W-:-:S09]  /*2a20*/  UISETP.NE.AND UP1, UPT, UR8, URZ, UPT ;  /* 0x000000ff0800728c */ /* 0x000fd2000bf25270 */
[----:B------:R-:W-:Y:S05]  /*2a30*/  BRA.U UP1, `(.L_x_48) ;  /* 0x0000000d01b47547 */ /* 0x000fea000b800000 */
[----:B------:R-:W-:Y:S01]  /*2a40*/  UMOV UR4, 0x40 ;  /* 0x0000004000047882 */ /* 0x000fe20000000000 */
[----:B------:R-:W-:Y:S01]  /*2a50*/  NOP ;  /* 0x0000000000007918 */ /* 0x000fe20000000000 */
[----:B------:R-:W-:Y:S01]  /*2a60*/  ULEA UR4, UR37, UR4, 0x18 ;  /* 0x0000000425047291 */ /* 0x000fe2000f8ec0ff */
[----:B------:R-:W-:Y:S02]  /*2a70*/  UMOV UR5, 0x400 ;  /* 0x0000040000057882 */ /* 0x000fe40000000000 */
[----:B------:R-:W-:-:S06]  /*2a80*/  ULEA UR37, UR37, UR5, 0x18 ;  /* 0x0000000525257291 */ /* 0x000fcc000f8ec0ff */
[----:B------:R-:W1:Y:S02]  /*2a90*/  LDS.U8 R0, [UR4+0x1c] ;  /* 0x00001c04ff007984 */ /* 0x000e640008000000 */
[----:B-1----:R-:W-:-:S13]  /*2aa0*/  ISETP.NE.AND P0, PT, R0, RZ, PT ;  /* 0x000000ff0000720c */ /* 0x002fda0003f05270 */
[----:B------:R-:W-:Y:S05]  /*2ab0*/  @P0 BRA `(.L_x_49) ;  /* 0x0000000000580947 */ /* 0x000fea0003800000 */
[----:B------:R-:W-:-:S13]  /*2ac0*/  ELECT P0, URZ, PT ;  /* 0x0000000000ff782f */ /* 0x000fda0003800000 */
[----:B------:R-:W-:Y:S05]  /*2ad0*/  @!P0 BRA `(.L_x_50) ;  /* 0x0000000000608947 */ /* 0x000fea0003800000 */
[----:B------:R-:W-:Y:S01]  /*2ae0*/  UMOV UR5, 0x10 ;  /* 0x0000001000057882 */ /* 0x000fe20000000000 */
[----:B------:R-:W-:Y:S01]  /*2af0*/  HFMA2 R0, -RZ, RZ, 0, 5.9604644775390625e-08 ;  /* 0x00000001ff007431 */ /* 0x000fe200000001ff */
[----:B------:R-:W-:-:S03]  /*2b00*/  MOV R2, 0xffff ;  /* 0x0000ffff00027802 */ /* 0x000fc60000000f00 */
[----:B------:R-:W-:Y:S04]  /*2b10*/  DEPBAR.LE SB1, 0x36 ;  /* 0x00009d800000791a */ /* 0x000fe80000000000 */
[----:B------:R-:W1:Y:S02]  /*2b20*/  UTCATOMSWS.FIND_AND_SET.ALIGN UP0, UR5, UR5 ;  /* 0x00000005000575e3 */ /* 0x000e640008000800 */
[----:B-1----:R-:W-:Y:S01]  /*2b30*/  MOV R3, UR5 ;  /* 0x0000000500037c02 */ /* 0x002fe20008000f00 */
[----:B------:R-:W-:Y:S06]  /*2b40*/  BRA.U UP0, `(.L_x_51) ;  /* 0x0000000100187547 */ /* 0x000fec000b800000 */
.L_x_52:
[----:B------:R-:W-:Y:S05]  /*2b50*/  NANOSLEEP 0x64 ;  /* 0x000000640000795d */ /* 0x000fea0003800000 */
[----:B------:R-:W-:-:S05]  /*2b60*/  UMOV UR5, 0x10 ;  /* 0x0000001000057882 */ /* 0x000fca0000000000 */
[----:B------:R-:W-:Y:S04]  /*2b70*/  DEPBAR.LE SB1, 0x36 ;  /* 0x00009d800000791a */ /* 0x000fe80000000000 */
[----:B------:R-:W1:Y:S02]  /*2b80*/  UTCATOMSWS.FIND_AND_SET.ALIGN UP0, UR5, UR5 ;  /* 0x00000005000575e3 */ /* 0x000e640008000800 */
[----:B-1----:R-:W-:Y:S01]  /*2b90*/  MOV R3, UR5 ;  /* 0x0000000500037c02 */ /* 0x002fe20008000f00 */
[----:B------:R-:W-:Y:S05]  /*2ba0*/  BRA.U !UP0, `(.L_x_52) ;  /* 0xfffffffd08e87547 */ /* 0x000fea000b83ffff */
.L_x_51:
[-C--:B------:R-:W-:Y:S02]  /*2bb0*/  SHF.L.U32 R2, R2, R3.reuse, RZ ;  /* 0x0000000302027219 */ /* 0x080fe400000006ff */
[----:B------:R-:W-:Y:S01]  /*2bc0*/  SHF.L.U32 R0, R0, R3, RZ ;  /* 0x0000000300007219 */ /* 0x000fe200000006ff */
[----:B------:R-:W-:Y:S02]  /*2bd0*/  IMAD.SHL.U32 R3, R3, 0x20, RZ ;  /* 0x0000002003037824 */ /* 0x000fe400078e00ff */
[----:B------:R1:W-:Y:S04]  /*2be0*/  ATOMS.OR RZ, [UR4+0x14], R2 ;  /* 0x00001402ffff798c */ /* 0x0003e8000b000004 */
[----:B------:R1:W-:Y:S04]  /*2bf0*/  ATOMS.OR RZ, [UR4+0x18], R0 ;  /* 0x00001800ffff798c */ /* 0x0003e8000b000004 */
[----:B------:R1:W-:Y:S01]  /*2c00*/  STS [UR37+0x110], R3 ;  /* 0x00011003ff007988 */ /* 0x0003e20008000825 */
[----:B------:R-:W-:Y:S05]  /*2c10*/  BRA `(.L_x_50) ;  /* 0x0000000000107947 */ /* 0x000fea0003800000 */
.L_x_49:
[----:B------:R-:W-:Y:S02]  /*2c20*/  MOV R0, 0xffffffff ;  /* 0xffffffff00007802 */ /* 0x000fe40000000f00 */
[----:B------:R-:W-:-:S03]  /*2c30*/  MOV R2, 0x2c60 ;  /* 0x00002c6000027802 */ /* 0x000fc60000000f00 */
[----:B------:R1:W-:Y:S04]  /*2c40*/  STS [UR37+0x110], R0 ;  /* 0x00011000ff007988 */ /* 0x0003e80008000825 */
[----:B-1-3-5:R-:W-:Y:S05]  /*2c50*/  CALL.REL.NOINC `($__internal_1_$__cuda_sm10x_tcgen05_guardrail_trap_phase_invalid_during_alloc) ;  /* 0x0000004400b47944 */ /* 0x02afea0003c00000 */
.L_x_50:
[----:B------:R-:W-:Y:S05]  /*2c60*/  WARPSYNC.ALL ;  /* 0x0000000000007948 */ /* 0x000fea0003800000 */
[----:B------:R-:W2:Y:S01]  /*2c70*/  S2UR UR5, SR_CgaCtaId ;  /* 0x00000000000579c3 */ /* 0x000ea20000008800 */
[----:B------:R-:W-:Y:S01]  /*2c80*/  UMOV UR4, 0x400 ;  /* 0x0000040000047882 */ /* 0x000fe20000000000 */
[----:B------:R-:W-:-:S06]  /*2c90*/  NOP ;  /* 0x0000000000007918 */ /* 0x000fcc0000000000 */
[----:B------:R-:W-:Y:S06]  /*2ca0*/  BAR.ARV 0x6, 0xa0 ;  /* 0x0182800000007b1d */ /* 0x000fec0000002000 */
[----:B------:R-:W4:Y:S01]  /*2cb0*/  LDCU UR7, c[0x0][0x38c] ;  /* 0x00007180ff0777ac */ /* 0x000f220008000800 */
[----:B------:R-:W-:Y:S01]  /*2cc0*/  IMAD.MOV.U32 R11, RZ, RZ, 0x1 ;  /* 0x00000001ff0b7424 */ /* 0x000fe200078e00ff */
[----:B------:R-:W-:Y:S01]  /*2cd0*/  CS2R R8, SRZ ;  /* 0x0000000000087805 */ /* 0x000fe2000001ff00 */
[----:B------:R-:W-:Y:S01]  /*2ce0*/  IMAD.MOV.U32 R10, RZ, RZ, RZ ;  /* 0x000000ffff0a7224 */ /* 0x000fe200078e00ff */
[----:B------:R-:W3:Y:S01]  /*2cf0*/  LDCU UR6, c[0x0][0x38c] ;  /* 0x00007180ff0677ac */ /* 0x000ee20008000800 */
[----:B------:R-:W-:Y:S01]  /*2d00*/  UMOV UR15, URZ ;  /* 0x000000ff000f7c82 */ /* 0x000fe20008000000 */
[----:B------:R-:W-:Y:S01]  /*2d10*/  UMOV UR14, URZ ;  /* 0x000000ff000e7c82 */ /* 0x000fe20008000000 */
[----:B--2---:R-:W-:Y:S01]  /*2d20*/  ULEA UR5, UR5, UR4, 0x18 ;  /* 0x0000000405057291 */ /* 0x004fe2000f8ec0ff */
[----:B------:R-:W-:Y:S01]  /*2d30*/  UMOV UR24, 0x0 ;  /* 0x0000000000187882 */ /* 0x000fe20000000000 */
[----:B------:R-:W-:-:S02]  /*2d40*/  UMOV UR25, 0x81004a0 ;  /* 0x081004a000197882 */ /* 0x000fc40000000000 */
[----:B------:R-:W-:Y:S02]  /*2d50*/  UIADD3 UR10, UPT, UPT, UR5, 0x4400, URZ ;  /* 0x00004400050a7890 */ /* 0x000fe4000fffe0ff */
[----:B------:R-:W-:Y:S02]  /*2d60*/  UIADD3 UR11, UPT, UPT, UR5, 0x14400, URZ ;  /* 0x00014400050b7890 */ /* 0x000fe4000fffe0ff */
[----:B----4-:R-:W-:Y:S01]  /*2d70*/  UIADD3 UR7, UPT, UPT, UR7, 0x7f, URZ ;  /* 0x0000007f07077890 */ /* 0x010fe2000fffe0ff */
[----:B-1----:R-:W1:Y:S01]  /*2d80*/  LDS R0, [UR5+0x110] ;  /* 0x00011005ff007984 */ /* 0x002e620008000800 */
[----:B------:R-:W-:Y:S02]  /*2d90*/  USHF.R.U32.HI UR10, URZ, 0x4, UR10 ;  /* 0x00000004ff0a7899 */ /* 0x000fe4000801160a */
[----:B------:R-:W-:Y:S02]  /*2da0*/  USHF.R.S32.HI UR4, URZ, 0x1f, UR7 ;  /* 0x0000001fff047899 */ /* 0x000fe40008011407 */
[----:B------:R-:W-:-:S02]  /*2db0*/  USHF.R.U32.HI UR11, URZ, 0x4, UR11 ;  /* 0x00000004ff0b7899 */ /* 0x000fc4000801160b */
[----:B------:R-:W-:Y:S02]  /*2dc0*/  ULEA.HI UR4, UR4, UR7, URZ, 0x7 ;  /* 0x0000000704047291 */ /* 0x000fe4000f8f38ff */
[----:B------:R-:W-:Y:S02]  /*2dd0*/  ULOP3.LUT UR10, UR10, 0x3fff, URZ, 0xc0, !UPT ;  /* 0x00003fff0a0a7892 */ /* 0x000fe4000f8ec0ff */
[----:B------:R-:W-:Y:S02]  /*2de0*/  USHF.R.S32.HI UR4, URZ, 0x7, UR4 ;  /* 0x00000007ff047899 */ /* 0x000fe40008011404 */
[----:B------:R-:W-:Y:S02]  /*2df0*/  ULOP3.LUT UR11, UR11, 0x3fff, URZ, 0xc0, !UPT ;  /* 0x00003fff0b0b7892 */ /* 0x000fe4000f8ec0ff */
[----:B------:R-:W-:Y:S01]  /*2e00*/  UISETP.LT.AND UP0, UPT, UR4, 0x1, UPT ;  /* 0x000000010400788c */ /* 0x000fe2000bf01270 */
[----:B------:R-:W-:Y:S01]  /*2e10*/  UMOV UR22, 0x0 ;  /* 0x0000000000167882 */ /* 0x000fe20000000000 */
[----:B------:R-:W-:-:S02]  /*2e20*/  UMOV UR23, 0x81004a0 ;  /* 0x081004a000177882 */ /* 0x000fc40000000000 */
[----:B------:R-:W-:Y:S02]  /*2e30*/  USEL UR9, UR4, 0x1, !UP0 ;  /* 0x0000000104097887 */ /* 0x000fe4000c000000 */
[----:B------:R-:W-:Y:S02]  /*2e40*/  ULOP3.LUT UR10, UR10, 0x10000, URZ, 0xfc, !UPT ;  /* 0x000100000a0a7892 */ /* 0x000fe4000f8efcff */
[----:B------:R-:W-:Y:S02]  /*2e50*/  ULOP3.LUT UR11, UR11, 0x10000, URZ, 0xfc, !UPT ;  /* 0x000100000b0b7892 */ /* 0x000fe4000f8efcff */
[----:B------:R-:W-:Y:S02]  /*2e60*/  UIADD3 UR9, UPT, UPT, -UR9, URZ, URZ ;  /* 0x000000ff09097290 */ /* 0x000fe4000fffe1ff */
[----:B---3--:R-:W-:Y:S01]  /*2e70*/  UISETP.GE.AND UP3, UPT, UR6, 0x1, UPT ;  /* 0x000000010600788c */ /* 0x008fe2000bf66270 */
[----:B------:R-:W-:Y:S01]  /*2e80*/  UMOV UR20, 0x0 ;  /* 0x0000000000147882 */ /* 0x000fe20000000000 */
[----:B------:R-:W-:Y:S01]  /*2e90*/  UMOV UR21, 0x81004a0 ;  /* 0x081004a000157882 */ /* 0x000fe20000000000 */
[----:B------:R-:W-:Y:S01]  /*2ea0*/  UMOV UR18, 0x0 ;  /* 0x0000000000127882 */ /* 0x000fe20000000000 */
[----:B------:R-:W-:Y:S01]  /*2eb0*/  UMOV UR19, 0x81004a0 ;  /* 0x081004a000137882 */ /* 0x000fe20000000000 */
[----:B-1----:R-:W-:-:S15]  /*2ec0*/  R2UR UR16, R0 ;  /* 0x00000000001072ca */ /* 0x002fde00000e0000 */
.L_x_59:
[----:B------:R-:W-:Y:S02]  /*2ed0*/  LEA R0, R10, UR5, 0x3 ;  /* 0x000000050a007c11 */ /* 0x000fe4000f8e18ff */
[----:B------:R-:W-:Y:S02]  /*2ee0*/  SHF.L.U32 R5, R9, 0x1f, RZ ;  /* 0x0000001f09057819 */ /* 0x000fe400000006ff */
[----:B------:R-:W-:Y:S01]  /*2ef0*/  PLOP3.LUT P0, PT, PT, PT, UP3, 0x80, 0x8 ;  /* 0x000000000008781c */ /* 0x000fe20003f0f038 */
[----:B------:R-:W-:Y:S01]  /*2f00*/  VIADD R3, R0, 0x70 ;  /* 0x0000007000037836 */ /* 0x000fe20000000000 */
[----:B-1----:R-:W1:Y:S02]  /*2f10*/  SYNCS.PHASECHK.TRANS64.TRYWAIT P1, [R0+URZ+0x60], R5 ;  /* 0x00006005000075a7 */ /* 0x002e6400080211ff */
[----:B-1-3--:R-:W-:Y:S09]  /*2f20*/  @!P1 BRA `(.L_x_53) ;  /* 0x0000003c00cc9947 */ /* 0x00aff20003800000 */
.L_x_110:
[----:B------:R-:W-:Y:S01]  /*2f30*/  LEA R4, R10, UR5, 0x4 ;  /* 0x000000050a047c11 */ /* 0x000fe2000f8e20ff */
[----:B------:R-:W-:Y:S01]  /*2f40*/  @UP3 ULEA UR6, UR14, UR5, 0x3 ;  /* 0x000000050e063291 */ /* 0x000fe2000f8e18ff */
[----:B------:R-:W-:Y:S01]  /*2f50*/  PLOP3.LUT P2, PT, PT, PT, PT, 0x80, 0x8 ;  /* 0x000000000008781c */ /* 0x000fe20003f4f070 */
[----:B------:R-:W-:Y:S01]  /*2f60*/  ULEA UR7, UR15, UR5, 0x3 ;  /* 0x000000050f077291 */ /* 0x000fe2000f8e18ff */
[----:B------:R-:W-:Y:S01]  /*2f70*/  PRMT R3, RZ, 0x654, R3 ;  /* 0x00000654ff037816 */ /* 0x000fe20000000003 */
[----:B------:R-:W-:Y:S01]  /*2f80*/  ULEA UR8, UR15, UR16, 0x6 ;  /* 0x000000100f087291 */ /* 0x000fe2000f8e30ff */
[----:B-1----:R-:W1:Y:S01]  /*2f90*/  LDS.128 R4, [R4+0xf0] ;  /* 0x0000f00004047984 */ /* 0x002e620000000c00 */
[----:B------:R-:W-:Y:S02]  /*2fa0*/  @P0 SHF.L.U32 R2, R8, 0x1f, RZ ;  /* 0x0000001f08020819 */ /* 0x000fe400000006ff */
[----:B------:R-:W-:Y:S01]  /*2fb0*/  SHF.L.U32 R0, R11, 0x1f, RZ ;  /* 0x0000001f0b007819 */ /* 0x000fe200000006ff */
[----:B------:R-:W-:Y:S01]  /*2fc0*/  @!PT LDS RZ, [RZ] ;  /* 0x00000000fffff984 */ /* 0x000fe20000000800 */
[----:B------:R-:W-:Y:S01]  /*2fd0*/  @!PT LDS RZ, [RZ] ;  /* 0x00000000fffff984 */ /* 0x000fe20000000800 */
[----:B------:R-:W-:Y:S01]  /*2fe0*/  @!PT LDS RZ, [RZ] ;  /* 0x00000000fffff984 */ /* 0x000fe20000000800 */
[----:B------:R-:W-:Y:S01]  /*2ff0*/  @!PT LDS RZ, [RZ] ;  /* 0x00000000fffff984 */ /* 0x000fe20000000800 */
[----:B------:R2:W-:Y:S06]  /*3000*/  MEMBAR.ALL.CTA ;  /* 0x0000000000007992 */ /* 0x0005ec0000008000 */
[----:B--2---:R-:W2:Y:S02]  /*3010*/  FENCE.VIEW.ASYNC.S ;  /* 0x00000000000073c6 */ /* 0x004ea40000000000 */
[----:B--2---:R2:W-:Y:S01]  /*3020*/  SYNCS.ARRIVE.TRANS64.RED.A1T0 RZ, [R3+URZ], RZ ;  /* 0x000000ff03ff79a7 */ /* 0x0045e200081004ff */
[----:B------:R2:W3:Y:S01]  /*3030*/  @P0 SYNCS.PHASECHK.TRANS64.TRYWAIT P2, [UR6], R2 ;  /* 0x00000002ff0005a7 */ /* 0x0004e20008041106 */
[----:B-1----:R-:W-:Y:S01]  /*3040*/  LOP3.LUT P1, RZ, R6, 0x1, RZ, 0xc0, !PT ;  /* 0x0000000106ff7812 */ /* 0x002fe2000782c0ff */
[----:B------:R-:W1:Y:S02]  /*3050*/  SYNCS.PHASECHK.TRANS64.TRYWAIT P0, [UR7+0xa0], R0 ;  /* 0x0000a000ff0075a7 */ /* 0x000e640008001107 */
[----:B-123--:R-:W-:Y:S10]  /*3060*/  @!P0 BRA `(.L_x_54) ;  /* 0x0000003c00908947 */ /* 0x00eff40003800000 */
.L_x_112:
[----:B------:R-:W-:Y:S01]  /*3070*/  IADD3 R10, PT, PT, R10, 0x1, RZ ;  /* 0x000000010a0a7810 */ /* 0x000fe20007ffe0ff */
[----:B------:R-:W-:Y:S06]  /*3080*/  BRA.U !UP3, `(.L_x_55) ;  /* 0x000000010bc07547 */ /* 0x000fec000b800000 */
[----:B------:R-:W-:Y:S01]  /*3090*/  UPLOP3.LUT UP4, UPT, UPT, UPT, UPT, 0x40, 0x4 ;  /* 0x000000000004789c */ /* 0x000fe20003f8e870 */
[----:B------:R-:W-:Y:S01]  /*30a0*/  UMOV UR13, UR9 ;  /* 0x00000009000d7c82 */ /* 0x000fe20008000000 */
[----:B------:R-:W-:Y:S01]  /*30b0*/  UMOV UR12, UR4 ;  /* 0x00000004000c7c82 */ /* 0x000fe20008000000 */
[----:B------:R-:W-:-:S08]  /*30c0*/  UMOV UR17, UR14 ;  /* 0x0000000e00117c82 */ /* 0x000fd00008000000 */
.L_x_58:
[----:B------:R-:W-:Y:S02]  /*30d0*/  UIADD3 UR13, UPT, UPT, UR13, 0x1, URZ ;  /* 0x000000010d0d7890 */ /* 0x000fe4000fffe0ff */
[----:B--2---:R-:W-:Y:S02]  /*30e0*/  ULEA UR6, UR17, UR5, 0x3 ;  /* 0x0000000511067291 */ /* 0x004fe4000f8e18ff */
[----:B------:R-:W-:Y:S01]  /*30f0*/  UISETP.NE.AND UP0, UPT, UR13, URZ, UPT ;  /* 0x000000ff0d00728c */ /* 0x000fe2000bf05270 */
[----:B---3--:R-:W-:Y:S10]  /*3100*/  @P2 BRA `(.L_x_56) ;  /* 0x00000000000c2947 */ /* 0x008ff40003800000 */
[----:B-1----:R-:W-:Y:S04]  /*3110*/  SHF.L.U32 R3, R8, 0x1f, RZ ;  /* 0x0000001f08037819 */ /* 0x002fe800000006ff */
[----:B------:R-:W1:Y:S02]  /*3120*/  SYNCS.PHASECHK.TRANS64.TRYWAIT P0, [UR6], R3 ;  /* 0x00000003ff0075a7 */ /* 0x000e640008001106 */
[----:B-1----:R-:W-:Y:S05]  /*3130*/  @!P0 BRA `(.L_x_57) ;  /* 0x0000003c00748947 */ /* 0x002fea0003800000 */
.L_x_56:
[----:B------:R-:W-:Y:S01]  /*3140*/  UISETP.NE.AND UP1, UPT, UR12, 0x1, UPT ;  /* 0x000000010c00788c */ /* 0x000fe2000bf25270 */
[----:B------:R-:W-:Y:S01]  /*3150*/  PLOP3.LUT P2, PT, PT, PT, PT, 0x80, 0x8 ;  /* 0x000000000008781c */ /* 0x000fe20003f4f070 */
[----:B------:R-:W-:Y:S02]  /*3160*/  UIADD3 UR14, UPT, UPT, UR17, 0x1, URZ ;  /* 0x00000001110e7890 */ /* 0x000fe4000fffe0ff */
[----:B------:R-:W-:Y:S02]  /*3170*/  ULEA UR28, UR17, UR11, 0x9 ;  /* 0x0000000b111c7291 */ /* 0x000fe4000f8e48ff */
[----:B------:R-:W-:Y:S01]  /*3180*/  UISETP.NE.AND UP2, UPT, UR14, 0x4, UPT ;  /* 0x000000040e00788c */ /* 0x000fe2000bf45270 */
[----:B------:R-:W-:Y:S01]  /*3190*/  PLOP3.LUT P0, PT, PT, PT, UP1, 0x80, 0x8 ;  /* 0x000000000008781c */ /* 0x000fe20003f0f018 */
[----:B------:R-:W-:Y:S02]  /*31a0*/  UIADD3 UR40, UPT, UPT, UR28, 0x2, URZ ;  /* 0x000000021c287890 */ /* 0x000fe4000fffe0ff */
[----:B------:R-:W-:Y:S02]  /*31b0*/  USEL UR27, URZ, 0x1, UP2 ;  /* 0x00000001ff1b7887 */ /* 0x000fe40009000000 */
[----:B------:R-:W-:Y:S02]  /*31c0*/  USEL UR14, UR14, URZ, UP2 ;  /* 0x000000ff0e0e7287 */ /* 0x000fe40009000000 */
[----:B------:R-:W-:Y:S02]  /*31d0*/  UIADD3 UR36, UPT, UPT, UR28, 0x4, URZ ;  /* 0x000000041c247890 */ /* 0x000fe4000fffe0ff */
[----:B------:R-:W-:Y:S01]  /*31e0*/  @UP1 ULEA UR26, UR14, UR5, 0x3 ;  /* 0x000000050e1a1291 */ /* 0x000fe2000f8e18ff */
[----:B------:R-:W-:Y:S01]  /*31f0*/  LOP3.LUT R8, R8, UR27, RZ, 0x3c, !PT ;  /* 0x0000001b08087c12 */ /* 0x000fe2000f8e3cff */
[----:B------:R-:W-:Y:S02]  /*3200*/  UIADD3 UR32, UPT, UPT, UR28, 0x6, URZ ;  /* 0x000000061c207890 */ /* 0x000fe4000fffe0ff */
[----:B------:R-:W-:Y:S01]  /*3210*/  UIADD3 UR6, UPT, UPT, UR6, 0x20, URZ ;  /* 0x0000002006067890 */ /* 0x000fe2000fffe0ff */
[----:B-1----:R-:W-:Y:S01]  /*3220*/  @P0 SHF.L.U32 R0, R8, 0x1f, RZ ;  /* 0x0000001f08000819 */ /* 0x002fe200000006ff */
[----:B------:R-:W-:Y:S01]  /*3230*/  UIADD3 UR12, UPT, UPT, UR12, -0x1, URZ ;  /* 0xffffffff0c0c7890 */ /* 0x000fe2000fffe0ff */
[----:B------:R-:W-:Y:S02]  /*3240*/  UMOV UR29, 0x40004040 ;  /* 0x40004040001d7882 */ /* 0x000fe40000000000 */
[----:B------:R2:W3:Y:S01]  /*3250*/  @P0 SYNCS.PHASECHK.TRANS64.TRYWAIT P2, [UR26], R0 ;  /* 0x00000000ff0005a7 */ /* 0x0004e2000804111a */
[----:B------:R-:W-:Y:S01]  /*3260*/  ULEA UR26, UR17, UR10, 0xa ;  /* 0x0000000a111a7291 */ /* 0x000fe2000f8e50ff */
[----:B------:R-:W-:Y:S01]  /*3270*/  UMOV UR27, 0x40004040 ;  /* 0x40004040001b7882 */ /* 0x000fe20000000000 */
[----:B------:R-:W-:Y:S02]  /*3280*/  UMOV UR41, 0x40004040 ;  /* 0x4000404000297882 */ /* 0x000fe40000000000 */
[----:B------:R-:W-:Y:S02]  /*3290*/  UIADD3 UR38, UPT, UPT, UR26, 0x2, URZ ;  /* 0x000000021a267890 */ /* 0x000fe4000fffe0ff */
[----:B------:R-:W-:Y:S02]  /*32a0*/  UIADD3 UR34, UPT, UPT, UR26, 0x4, URZ ;  /* 0x000000041a227890 */ /* 0x000fe4000fffe0ff */
[----:B------:R-:W-:Y:S01]  /*32b0*/  UIADD3 UR30, UPT, UPT, UR26, 0x6, URZ ;  /* 0x000000061a1e7890 */ /* 0x000fe2000fffe0ff */
[----:B------:R2:W-:Y:S01]  /*32c0*/  UTCIMMA gdesc[UR26], gdesc[UR28], tmem[UR8], tmem[UR24], idesc[UR25], UP4 ;  /* 0x00ff181c1a0075ea */ /* 0x0005e2000a000108 */
[----:B------:R-:W-:Y:S01]  /*32d0*/  UPLOP3.LUT UP4, UPT, UPT, UPT, UPT, 0x80, 0x8 ;  /* 0x000000000008789c */ /* 0x000fe20003f8f070 */
[----:B------:R-:W-:Y:S01]  /*32e0*/  UMOV UR39, 0x40004040 ;  /* 0x4000404000277882 */ /* 0x000fe20000000000 */
[----:B------:R-:W-:Y:S01]  /*32f0*/  UMOV UR37, 0x40004040 ;  /* 0x4000404000257882 */ /* 0x000fe20000000000 */
[----:B------:R2:W-:Y:S01]  /*3300*/  UTCIMMA gdesc[UR38], gdesc[UR40], tmem[UR8], tmem[UR22], idesc[UR23], UPT ;  /* 0x00ff1628260075ea */ /* 0x0005e2000b800108 */
[----:B------:R-:W-:Y:S01]  /*3310*/  UMOV UR35, 0x40004040 ;  /* 0x4000404000237882 */ /* 0x000fe20000000000 */
[----:B------:R-:W-:Y:S01]  /*3320*/  UMOV UR33, 0x40004040 ;  /* 0x4000404000217882 */ /* 0x000fe20000000000 */
[----:B------:R-:W-:Y:S01]  /*3330*/  UMOV UR31, 0x40004040 ;  /* 0x40004040001f7882 */ /* 0x000fe20000000000 */
[----:B------:R2:W-:Y:S01]  /*3340*/  UTCIMMA gdesc[UR34], gdesc[UR36], tmem[UR8], tmem[UR20], idesc[UR21], UPT ;  /* 0x00ff1424220075ea */ /* 0x0005e2000b800108 */
[----:B------:R2:W-:Y:S01]  /*3350*/  UTCIMMA gdesc[UR30], gdesc[UR32], tmem[UR8], tmem[UR18], idesc[UR19], UPT ;  /* 0x00ff12201e0075ea */ /* 0x0005e2000b800108 */
[----:B------:R2:W-:Y:S01]  /*3360*/  UTCBAR [UR6], URZ ;  /* 0x000000ff060073e9 */ /* 0x0005e200080000ff */
[----:B------:R-:W-:Y:S01]  /*3370*/  UMOV UR17, UR14 ;  /* 0x0000000e00117c82 */ /* 0x000fe20008000000 */
[----:B------:R-:W-:Y:S05]  /*3380*/  BRA.U UP0, `(.L_x_58) ;  /* 0xfffffffd00507547 */ /* 0x000fea000b83ffff */
.L_x_55:
[----:B------:R-:W-:Y:S01]  /*3390*/  UIADD3 UR15, UPT, UPT, UR15, 0x1, URZ ;  /* 0x000000010f0f7890 */ /* 0x000fe2000fffe0ff */
[C---:B------:R-:W-:Y:S01]  /*33a0*/  ISETP.NE.AND P0, PT, R10.reuse, 0x2, PT ;  /* 0x000000020a00780c */ /* 0x040fe20003f05270 */
[----:B------:R-:W-:Y:S02]  /*33b0*/  UIADD3 UR7, UPT, UPT, UR7, 0x80, URZ ;  /* 0x0000008007077890 */ /* 0x000fe4000fffe0ff */
[----:B------:R-:W-:Y:S01]  /*33c0*/  UISETP.NE.AND UP0, UPT, UR15, 0x4, UPT ;  /* 0x000000040f00788c */ /* 0x000fe2000bf05270 */
[----:B-12---:R-:W-:Y:S02]  /*33d0*/  SEL R0, RZ, 0x1, P0 ;  /* 0x00000001ff007807 */ /* 0x006fe40000000000 */
[----:B------:R-:W-:Y:S01]  /*33e0*/  SEL R10, R10, RZ, P0 ;  /* 0x000000ff0a0a7207 */ /* 0x000fe20000000000 */
[----:B------:R-:W-:Y:S01]  /*33f0*/  USEL UR6, URZ, 0x1, UP0 ;  /* 0x00000001ff067887 */ /* 0x000fe20008000000 */
[----:B------:R-:W-:Y:S01]  /*3400*/  LOP3.LUT R9, R9, R0, RZ, 0x3c, !PT ;  /* 0x0000000009097212 */ /* 0x000fe200078e3cff */
[----:B------:R-:W-:Y:S01]  /*3410*/  USEL UR15, UR15, URZ, UP0 ;  /* 0x000000ff0f0f7287 */ /* 0x000fe20008000000 */
[----:B------:R1:W-:Y:S03]  /*3420*/  UTCBAR [UR7], URZ ;  /* 0x000000ff070073e9 */ /* 0x0003e600080000ff */
[----:B------:R-:W-:Y:S01]  /*3430*/  LOP3.LUT R11, R11, UR6, RZ, 0x3c, !PT ;  /* 0x000000060b0b7c12 */ /* 0x000fe2000f8e3cff */
[----:B------:R-:W-:Y:S07]  /*3440*/  @P1 BRA `(.L_x_59) ;  /* 0xfffffff800a01947 */ /* 0x000fee000383ffff */
[----:B------:R-:W2:Y:S01]  /*3450*/  S2UR UR4, SR_CgaCtaId ;  /* 0x00000000000479c3 */ /* 0x000ea20000008800 */
[----:B------:R-:W-:Y:S01]  /*3460*/  ELECT P0, URZ, PT ;  /* 0x0000000000ff782f */ /* 0x000fe20003800000 */
[----:B------:R-:W-:Y:S01]  /*3470*/  IMAD.MOV.U32 R0, RZ, RZ, 0x1 ;  /* 0x00000001ff007424 */ /* 0x000fe200078e00ff */
[----:B------:R-:W-:Y:S01]  /*3480*/  UIADD3 UR5, UPT, UPT, UR5, 0xa0, URZ ;  /* 0x000000a005057890 */ /* 0x000fe2000fffe0ff */
[----:B------:R-:W-:Y:S01]  /*3490*/  SHF.L.U32 R3, R11, 0x1f, RZ ;  /* 0x0000001f0b037819 */ /* 0x000fe200000006ff */
[----:B------:R-:W-:-:S03]  /*34a0*/  UMOV UR6, 0x40 ;  /* 0x0000004000067882 */ /* 0x000fc60000000000 */
[----:B------:R-:W-:Y:S01]  /*34b0*/  UVIRTCOUNT.DEALLOC.SMPOOL 0x80 ;  /* 0x000000800000784c */ /* 0x000fe20000000000 */
[----:B--2---:R-:W-:Y:S02]  /*34c0*/  ULEA UR4, UR4, UR6, 0x18 ;  /* 0x0000000604047291 */ /* 0x004fe4000f8ec0ff */
[----:B------:R-:W-:-:S07]  /*34d0*/  ULEA UR6, UR15, UR5, 0x3 ;  /* 0x000000050f067291 */ /* 0x000fce000f8e18ff */
[----:B------:R2:W-:Y:S02]  /*34e0*/  @P0 STS.U8 [UR4+0x1c], R0 ;  /* 0x00001c00ff000988 */ /* 0x0005e40008000004 */
[----:B------:R-:W4:Y:S02]  /*34f0*/  SYNCS.PHASECHK.TRANS64.TRYWAIT P0, [UR6], R3 ;  /* 0x00000003ff0075a7 */ /* 0x000f240008001106 */
[----:B--2-4-:R-:W-:Y:S05]  /*3500*/  @!P0 BRA `(.L_x_60) ;  /* 0x0000003800988947 */ /* 0x014fea0003800000 */
.L_x_115:
[----:B-1----:R-:W-:-:S04]  /*3510*/  UIADD3 UR7, UPT, UPT, UR15, 0x1, URZ ;  /* 0x000000010f077890 */ /* 0x002fc8000fffe0ff */
[----:B------:R-:W-:-:S04]  /*3520*/  UISETP.NE.AND UP0, UPT, UR7, 0x4, UPT ;  /* 0x000000040700788c */ /* 0x000fc8000bf05270 */
[----:B------:R-:W-:Y:S02]  /*3530*/  USEL UR8, URZ, 0x1, UP0 ;  /* 0x00000001ff087887 */ /* 0x000fe40008000000 */
[----:B------:R-:W-:-:S04]  /*3540*/  USEL UR7, UR7, URZ, UP0 ;  /* 0x000000ff07077287 */ /* 0x000fc80008000000 */
[----:B------:R-:W-:Y:S01]  /*3550*/  ULEA UR6, UR7, UR5, 0x3 ;  /* 0x0000000507067291 */ /* 0x000fe2000f8e18ff */
[----:B------:R-:W-:-:S04]  /*3560*/  LOP3.LUT R2, R11, UR8, RZ, 0x3c, !PT ;  /* 0x000000080b027c12 */ /* 0x000fc8000f8e3cff */
[----:B--2---:R-:W-:-:S04]  /*3570*/  SHF.L.U32 R3, R2, 0x1f, RZ ;  /* 0x0000001f02037819 */ /* 0x004fc800000006ff */
[----:B------:R-:W1:Y:S02]  /*3580*/  SYNCS.PHASECHK.TRANS64.TRYWAIT P0, [UR6], R3 ;  /* 0x00000003ff0075a7 */ /* 0x000e640008001106 */
[----:B-1----:R-:W-:Y:S05]  /*3590*/  @!P0 BRA `(.L_x_61) ;  /* 0x00000038008c8947 */ /* 0x002fea0003800000 */
.L_x_117:
        /* <DEDUP_REMOVED lines=9> */
.L_x_119:
[----:B------:R-:W-:-:S04]  /*3630*/  UIADD3 UR7, UPT, UPT, UR7, 0x1, URZ ;  /* 0x0000000107077890 */ /* 0x000fc8000fffe0ff */
[----:B------:R-:W-:-:S04]  /*3640*/  UISETP.NE.AND UP0, UPT, UR7, 0x4, UPT ;  /* 0x000000040700788c */ /* 0x000fc8000bf05270 */
[----:B------:R-:W-:Y:S02]  /*3650*/  USEL UR6, URZ, 0x1, UP0 ;  /* 0x00000001ff067887 */ /* 0x000fe40008000000 */
[----:B------:R-:W-:-:S04]  /*3660*/  USEL UR7, UR7, URZ, UP0 ;  /* 0x000000ff07077287 */ /* 0x000fc80008000000 */
[----:B------:R-:W-:Y:S01]  /*3670*/  ULEA UR7, UR7, UR5, 0x3 ;  /* 0x0000000507077291 */ /* 0x000fe2000f8e18ff */
[----:B-1----:R-:W-:-:S04]  /*3680*/  LOP3.LUT R3, R2, UR6, RZ, 0x3c, !PT ;  /* 0x0000000602037c12 */ /* 0x002fc8000f8e3cff */
[----:B------:R-:W-:-:S04]  /*3690*/  SHF.L.U32 R3, R3, 0x1f, RZ ;  /* 0x0000001f03037819 */ /* 0x000fc800000006ff */
[----:B------:R-:W1:Y:S02]  /*36a0*/  SYNCS.PHASECHK.TRANS64.TRYWAIT P0, [UR7], R3 ;  /* 0x00000003ff0075a7 */ /* 0x000e640008001107 */
[----:B-1----:R-:W-:Y:S05]  /*36b0*/  @!P0 BRA `(.L_x_63) ;  /* 0x0000003800748947 */ /* 0x002fea0003800000 */
.L_x_121:
[----:B------:R-:W-:Y:S01]  /*36c0*/  NOP ;  /* 0x0000000000007918 */ /* 0x000fe20000000000 */
[----:B-1----:R-:W1:Y:S01]  /*36d0*/  LDS R0, [UR4+0x14] ;  /* 0x00001404ff007984 */ /* 0x002e620008000800 */
[----:B------:R-:W-:Y:S01]  /*36e0*/  ULOP3.LUT UR6, UR16, 0xffff, URZ, 0xc0, !UPT ;  /* 0x0000ffff10067892 */ /* 0x000fe2000f8ec0ff */
[----:B------:R-:W-:Y:S01]  /*36f0*/  UMOV UR8, 0xffff ;  /* 0x0000ffff00087882 */ /* 0x000fe20000000000 */
[----:B------:R-:W-:Y:S02]  /*3700*/  UMOV UR5, 0x1 ;  /* 0x0000000100057882 */ /* 0x000fe40000000000 */
[----:B------:R-:W-:-:S04]  /*3710*/  USHF.R.U32.HI UR6, URZ, 0x5, UR6 ;  /* 0x00000005ff067899 */ /* 0x000fc80008011606 */
[----:B------:R-:W-:Y:S02]  /*3720*/  USHF.L.U32 UR8, UR8, UR6, URZ ;  /* 0x0000000608087299 */ /* 0x000fe400080006ff */
[----:B------:R-:W-:-:S04]  /*3730*/  USHF.L.U32 UR5, UR5, UR6, URZ ;  /* 0x0000000605057299 */ /* 0x000fc800080006ff */
[----:B-1----:R-:W-:-:S04]  /*3740*/  LOP3.LUT R0, R0, UR8, RZ, 0xc0, !PT ;  /* 0x0000000800007c12 */ /* 0x002fc8000f8ec0ff */
[----:B------:R-:W-:-:S13]  /*3750*/  ISETP.NE.AND P0, PT, R0, UR8, PT ;  /* 0x0000000800007c0c */ /* 0x000fda000bf05270 */
[----:B------:R-:W-:Y:S05]  /*3760*/  @P0 BRA `(.L_x_64) ;  /* 0x0000000000580947 */ /* 0x000fea0003800000 */
[----:B------:R-:W1:Y:S02]  /*3770*/  LDS R0, [UR4+0x18] ;  /* 0x00001804ff007984 */ /* 0x000e640008000800 */
[----:B-1----:R-:W-:-:S04]  /*3780*/  LOP3.LUT R0, R0, UR5, RZ, 0xc0, !PT ;  /* 0x0000000500007c12 */ /* 0x002fc8000f8ec0ff */
[----:B------:R-:W-:-:S13]  /*3790*/  ISETP.NE.AND P0, PT, R0, UR5, PT ;  /* 0x0000000500007c0c */ /* 0x000fda000bf05270 */
[----:B------:R-:W-:Y:S05]  /*37a0*/  @P0 BRA `(.L_x_65) ;  /* 0x00000000003c0947 */ /* 0x000fea0003800000 */
[----:B------:R-:W1:Y:S01]  /*37b0*/  S2R R2, SR_LANEID ;  /* 0x0000000000027919 */ /* 0x000e620000000000 */
[----:B------:R-:W-:Y:S01]  /*37c0*/  ULOP3.LUT UR8, URZ, UR8, URZ, 0x33, !UPT ;  /* 0x00000008ff087292 */ /* 0x000fe2000f8e33ff */
[----:B------:R-:W-:Y:S01]  /*37d0*/  LOP3.LUT R4, RZ, UR5, RZ, 0x33, !PT ;  /* 0x00000005ff047c12 */ /* 0x000fe2000f8e33ff */
[----:B------:R-:W-:Y:S02]  /*37e0*/  VOTEU.ANY UR7, UPT, PT ;  /* 0x0000000000077886 */ /* 0x000fe400038e0100 */
[----:B------:R-:W-:Y:S01]  /*37f0*/  UFLO.U32 UR7, UR7 ;  /* 0x00000007000772bd */ /* 0x000fe200080e0000 */
[----:B------:R-:W2:Y:S01]  /*3800*/  REDUX UR5, R4 ;  /* 0x00000000040573c4 */ /* 0x000ea20000000000 */
[----:B------:R-:W-:-:S06]  /*3810*/  IMAD.U32 R0, RZ, RZ, UR8 ;  /* 0x00000008ff007e24 */ /* 0x000fcc000f8e00ff */
[----:B------:R4:W-:Y:S01]  /*3820*/  UTCATOMSWS.AND URZ, UR8 ;  /* 0x0000000800ff79e3 */ /* 0x0009e20008000000 */
[----:B------:R-:W3:Y:S01]  /*3830*/  REDUX UR6, R0 ;  /* 0x00000000000673c4 */ /* 0x000ee20000000000 */
[----:B-1----:R-:W-:Y:S01]  /*3840*/  ISETP.EQ.U32.AND P0, PT, R2, UR7, PT ;  /* 0x0000000702007c0c */ /* 0x002fe2000bf02070 */
[----:B--2---:R-:W-:Y:S01]  /*3850*/  IMAD.U32 R2, RZ, RZ, UR5 ;  /* 0x00000005ff027e24 */ /* 0x004fe2000f8e00ff */
[----:B---3--:R-:W-:-:S11]  /*3860*/  MOV R3, UR6 ;  /* 0x0000000600037c02 */ /* 0x008fd60008000f00 */
[----:B------:R4:W-:Y:S04]  /*3870*/  @P0 ATOMS.AND RZ, [UR4+0x14], R3 ;  /* 0x00001403ffff098c */ /* 0x0009e8000a800004 */
[----:B------:R4:W-:Y:S01]  /*3880*/  @P0 ATOMS.AND RZ, [UR4+0x18], R2 ;  /* 0x00001802ffff098c */ /* 0x0009e2000a800004 */
[----:B------:R-:W-:Y:S05]  /*3890*/  BRA `(.L_x_66) ;  /* 0x0000000000147947 */ /* 0x000fea0003800000 */
.L_x_65:
[----:B------:R-:W-:Y:S02]  /*38a0*/  MOV R2, 0x38c0 ;  /* 0x000038c000027802 */ /* 0x000fe40000000f00 */
[----:B---3-5:R-:W-:Y:S05]  /*38b0*/  CALL.REL.NOINC `($__internal_0_$__cuda_sm10x_tcgen05_guardrail_trap_col_being_dealloced_not_returned_by_alloc) ;  /* 0x0000003800907944 */ /* 0x028fea0003c00000 */
[----:B------:R-:W-:Y:S05]  /*38c0*/  BRA `(.L_x_66) ;  /* 0x0000000000087947 */ /* 0x000fea0003800000 */
.L_x_64:
[----:B------:R-:W-:Y:S02]  /*38d0*/  MOV R2, 0x38f0 ;  /* 0x000038f000027802 */ /* 0x000fe40000000f00 */
[----:B---3-5:R-:W-:Y:S05]  /*38e0*/  CALL.REL.NOINC `($__internal_2_$__cuda_sm10x_tcgen05_guardrail_trap_unallocated_columns_being_dealloced) ;  /* 0x00000038009c7944 */ /* 0x028fea0003c00000 */
.L_x_66:
[----:B------:R-:W-:Y:S01]  /*38f0*/  NOP ;  /* 0x0000000000007918 */ /* 0x000fe20000000000 */
[----:B----4-:R-:W-:Y:S05]  /*3900*/  EXIT ;  /* 0x000000000000794d */ /* 0x010fea0003800000 */
.L_x_48:
[----:B------:R-:W-:-:S09]  /*3910*/  UISETP.NE.OR UP2, UPT, UR8, 0x3, !UP2 ;  /* 0x000000030800788c */ /* 0x000fd2000d745670 */
[----:B------:R-:W-:Y:S05]  /*3920*/  BRA.U UP2, `(.L_x_67) ;  /* 0x0000000902c87547 */ /* 0x000fea000b800000 */
[----:B------:R-:W1:Y:S01]  /*3930*/  LDCU.64 UR6, c[0x0][0x888] ;  /* 0x00011100ff0677ac */ /* 0x000e620008000a00 */
[----:B------:R-:W2:Y:S01]  /*3940*/  LDC R0, c[0x0][0xb30] ;  /* 0x0002cc00ff007b82 */ /* 0x000ea20000000800 */
[----:B------:R-:W-:Y:S01]  /*3950*/  IMAD.MOV.U32 R30, RZ, RZ, 0x1 ;  /* 0x00000001ff1e7424 */ /* 0x000fe200078e00ff */
[----:B------:R-:W-:Y:S01]  /*3960*/  CS2R R28, SRZ ;  /* 0x00000000001c7805 */ /* 0x000fe2000001ff00 */
[----:B------:R-:W4:Y:S01]  /*3970*/  LDCU.64 UR4, c[0x0][0x890] ;  /* 0x00011200ff0477ac */ /* 0x000f220008000a00 */
[----:B------:R-:W-:Y:S01]  /*3980*/  IMAD.MOV.U32 R25, RZ, RZ, 0x2000 ;  /* 0x00002000ff197424 */ /* 0x000fe200078e00ff */
[----:B------:R-:W-:-:S03]  /*3990*/  UMOV UR8, 0x400 ;  /* 0x0000040000087882 */ /* 0x000fc60000000000 */
[----:B------:R-:W3:Y:S01]  /*39a0*/  LDC R19, c[0x0][0x370] ;  /* 0x0000dc00ff137b82 */ /* 0x000ee20000000800 */
[----:B------:R-:W-:-:S07]  /*39b0*/  UPLOP3.LUT UP1, UPT, UPT, UPT, UPT, 0x40, 0x4 ;  /* 0x000000000004789c */ /* 0x000fce0003f2e870 */
[----:B------:R-:W3:Y:S01]  /*39c0*/  LDC R2, c[0x0][0xb0c] ;  /* 0x0002c300ff027b82 */ /* 0x000ee20000000800 */
[----:B-1----:R-:W-:Y:S02]  /*39d0*/  UISETP.NE.U32.AND UP2, UPT, UR6, URZ, UPT ;  /* 0x000000ff0600728c */ /* 0x002fe4000bf45070 */
[----:B------:R-:W-:Y:S02]  /*39e0*/  ULEA UR6, UR37, UR8, 0x18 ;  /* 0x0000000825067291 */ /* 0x000fe4000f8ec0ff */
[----:B------:R-:W-:Y:S02]  /*39f0*/  UISETP.NE.AND.EX UP2, UPT, UR7, URZ, UPT, UP2 ;  /* 0x000000ff0700728c */ /* 0x000fe4000bf45320 */
[----:B------:R-:W-:Y:S01]  /*3a00*/  UIADD3 UR7, UPT, UPT, UR6, 0x40, URZ ;  /* 0x0000004006077890 */ /* 0x000fe2000fffe0ff */
[----:B------:R-:W1:Y:S01]  /*3a10*/  LDC R18, c[0x0][0xb20] ;  /* 0x0002c800ff127b82 */ /* 0x000e620000000800 */
[----:B----4-:R-:W-:Y:S01]  /*3a20*/  UISETP.NE.U32.AND UP3, UPT, UR4, URZ, UPT ;  /* 0x000000ff0400728c */ /* 0x010fe2000bf65070 */
[----:B--2---:R-:W-:Y:S01]  /*3a30*/  ISETP.NE.AND P1, PT, R0, 0x1, PT ;  /* 0x000000010000780c */ /* 0x004fe20003f25270 */
[----:B------:R-:W-:-:S02]  /*3a40*/  UPRMT UR37, UR37, 0x654, UR7 ;  /* 0x0000065425257896 */ /* 0x000fc40008000007 */
[----:B------:R-:W-:-:S03]  /*3a50*/  UISETP.NE.AND.EX UP3, UPT, UR5, URZ, UPT, UP3 ;  /* 0x000000ff0500728c */ /* 0x000fc6000bf65330 */
[----:B------:R-:W2:Y:S08]  /*3a60*/  LDC.64 R32, c[0x0][0x348] ;  /* 0x0000d200ff207b82 */ /* 0x000eb00000000a00 */
[----:B------:R-:W4:Y:S08]  /*3a70*/  LDC.64 R16, c[0x0][0xb10] ;  /* 0x0002c400ff107b82 */ /* 0x000f300000000a00 */
[----:B------:R-:W1:Y:S08]  /*3a80*/  LDC.64 R6, c[0x0][0xb18] ;  /* 0x0002c600ff067b82 */ /* 0x000e700000000a00 */
[----:B------:R-:W1:Y:S08]  /*3a90*/  LDC.64 R4, c[0x0][0xb28] ;  /* 0x0002ca00ff047b82 */ /* 0x000e700000000a00 */
[----:B---3--:R-:W1:Y:S02]  /*3aa0*/  LDC R24, c[0x0][0x374] ;  /* 0x0000dd00ff187b82 */ /* 0x008e640000000800 */
.L_x_75:
[C---:B------:R-:W-:Y:S02]  /*3ab0*/  LEA R0, R29.reuse, UR6, 0x3 ;  /* 0x000000061d007c11 */ /* 0x040fe4000f8e18ff */
[----:B------:R-:W-:Y:S02]  /*3ac0*/  SHF.L.U32 R3, R28, 0x1f, RZ ;  /* 0x0000001f1c037819 */ /* 0x000fe400000006ff */
[----:B------:R-:W-:Y:S02]  /*3ad0*/  LEA R20, R29, UR6, 0x4 ;  /* 0x000000061d147c11 */ /* 0x000fe4000f8e20ff */
[----:B---3--:R-:W3:Y:S02]  /*3ae0*/  SYNCS.PHASECHK.TRANS64.TRYWAIT P0, [R0+URZ+0x60], R3 ;  /* 0x00006003000075a7 */ /* 0x008ee400080011ff */
[----:B---3--:R-:W-:Y:S05]  /*3af0*/  @!P0 BRA `(.L_x_68) ;  /* 0x00000034007c8947 */ /* 0x008fea0003800000 */
.L_x_122:
[----:B------:R-:W-:Y:S01]  /*3b00*/  ISETP.GE.AND P0, PT, R72, 0x1, PT ;  /* 0x000000014800780c */ /* 0x000fe20003f06270 */
[----:B------:R-:W1:Y:S01]  /*3b10*/  LDS.128 R20, [R20+0xf0] ;  /* 0x0000f00014147984 */ /* 0x000e620000000c00 */
[----:B------:R-:W-:Y:S01]  /*3b20*/  ISETP.NE.U32.AND P4, PT, RZ, UR4, PT ;  /* 0x00000004ff007c0c */ /* 0x000fe2000bf85070 */
[----:B---3--:R-:W-:Y:S01]  /*3b30*/  VIADD R0, R0, 0x70 ;  /* 0x0000007000007836 */ /* 0x008fe20000000000 */
[----:B------:R-:W-:Y:S02]  /*3b40*/  SHF.L.U32 R26, R30, 0x1f, RZ ;  /* 0x0000001f1e1a7819 */ /* 0x000fe400000006ff */
[----:B------:R-:W-:Y:S02]  /*3b50*/  ISETP.NE.AND.EX P4, PT, RZ, UR5, PT, P4 ;  /* 0x00000005ff007c0c */ /* 0x000fe4000bf85340 */
[----:B------:R-:W-:Y:S01]  /*3b60*/  PRMT R0, RZ, 0x654, R0 ;  /* 0x00000654ff007816 */ /* 0x000fe20000000000 */
[----:B------:R-:W-:Y:S01]  /*3b70*/  @!PT LDS RZ, [RZ] ;  /* 0x00000000fffff984 */ /* 0x000fe20000000800 */
[----:B------:R-:W-:Y:S01]  /*3b80*/  @!PT LDS RZ, [RZ] ;  /* 0x00000000fffff984 */ /* 0x000fe20000000800 */
[----:B------:R-:W-:Y:S01]  /*3b90*/  @!PT LDS RZ, [RZ] ;  /* 0x00000000fffff984 */ /* 0x000fe20000000800 */
[----:B------:R-:W-:Y:S01]  /*3ba0*/  @!PT LDS RZ, [RZ] ;  /* 0x00000000fffff984 */ /* 0x000fe20000000800 */
[----:B------:R3:W-:Y:S06]  /*3bb0*/  MEMBAR.ALL.CTA ;  /* 0x0000000000007992 */ /* 0x0007ec0000008000 */
[----:B---3--:R-:W3:Y:S02]  /*3bc0*/  FENCE.VIEW.ASYNC.S ;  /* 0x00000000000073c6 */ /* 0x008ee40000000000 */
[----:B---3--:R3:W-:Y:S01]  /*3bd0*/  SYNCS.ARRIVE.TRANS64.RED.A1T0 RZ, [R0+URZ], RZ ;  /* 0x000000ff00ff79a7 */ /* 0x0087e200081004ff */
[----:B-1----:R-:W-:Y:S11]  /*3be0*/  LOP3.LUT P3, RZ, R22, 0x1, RZ, 0xc0, !PT ;  /* 0x0000000116ff7812 */ /* 0x002ff6000786c0ff */
[----:B------:R-:W-:Y:S02]  /*3bf0*/  @!UPT UIADD3 URZ, UPT, UPT, URZ, URZ, URZ ;  /* 0x000000fffffff290 */ /* 0x000fe4000fffe0ff */
[----:B------:R-:W-:Y:S02]  /*3c00*/  @P3 MOV R13, R20 ;  /* 0x00000014000d3202 */ /* 0x000fe40000000f00 */
[----:B------:R-:W-:Y:S01]  /*3c10*/  @P3 LOP3.LUT R8, R21, 0xffff, RZ, 0xc0, !PT ;  /* 0x0000ffff15083812 */ /* 0x000fe200078ec0ff */
[----:B---3--:R-:W-:Y:S06]  /*3c20*/  @!P0 BRA `(.L_x_69) ;  /* 0x0000000000a48947 */ /* 0x008fec0003800000 */
[----:B------:R-:W-:Y:S01]  /*3c30*/  IMAD.HI.U32 R31, R24, R7, RZ ;  /* 0x00000007181f7227 */ /* 0x000fe200078e00ff */
[----:B------:R-:W-:Y:S02]  /*3c40*/  ISETP.NE.AND P0, PT, R6, 0x1, PT ;  /* 0x000000010600780c */ /* 0x000fe40003f05270 */
[----:B------:R-:W-:Y:S01]  /*3c50*/  ISETP.NE.AND P2, PT, R72, 0x1, PT ;  /* 0x000000014800780c */ /* 0x000fe20003f45270 */
[----:B----4-:R-:W-:Y:S01]  /*3c60*/  IMAD.HI.U32 R34, R19, R16, RZ ;  /* 0x0000001013227227 */ /* 0x010fe200078e00ff */
[----:B------:R-:W-:Y:S02]  /*3c70*/  SHF.R.U32.HI R31, RZ, R18, R31 ;  /* 0x00000012ff1f7219 */ /* 0x000fe4000001161f */
[----:B------:R-:W-:Y:S01]  /*3c80*/  ISETP.NE.AND P5, PT, R2, 0x1, PT ;  /* 0x000000010200780c */ /* 0x000fe20003fa5270 */
[----:B------:R-:W-:Y:S01]  /*3c90*/  IMAD.HI.U32 R36, R13, R16, RZ ;  /* 0x000000100d247227 */ /* 0x000fe200078e00ff */
[----:B------:R-:W-:Y:S02]  /*3ca0*/  SHF.R.U32.HI R34, RZ, R17, R34 ;  /* 0x00000011ff227219 */ /* 0x000fe40000011622 */
[----:B------:R-:W-:Y:S01]  /*3cb0*/  SEL R3, R24, R31, !P0 ;  /* 0x0000001f18037207 */ /* 0x000fe20004000000 */
[C---:B------:R-:W-:Y:S01]  /*3cc0*/  IMAD.HI.U32 R31, R8.reuse, R7, RZ ;  /* 0x00000007081f7227 */ /* 0x040fe200078e00ff */
[----:B------:R-:W-:Y:S02]  /*3cd0*/  SEL R11, R19, R34, !P5 ;  /* 0x00000022130b7207 */ /* 0x000fe40006800000 */
[----:B------:R-:W-:Y:S01]  /*3ce0*/  SHF.R.U32.HI R36, RZ, R17, R36 ;  /* 0x00000011ff247219 */ /* 0x000fe20000011624 */
[----:B------:R-:W-:Y:S01]  /*3cf0*/  IMAD.HI.U32 R38, R3, R4, RZ ;  /* 0x0000000403267227 */ /* 0x000fe200078e00ff */
[----:B------:R-:W-:Y:S03]  /*3d00*/  SHF.R.U32.HI R31, RZ, R18, R31 ;  /* 0x00000012ff1f7219 */ /* 0x000fe6000001161f */
[----:B------:R-:W-:Y:S01]  /*3d10*/  IMAD.HI.U32 R34, R11, R4, RZ ;  /* 0x000000040b227227 */ /* 0x000fe200078e00ff */
[----:B------:R-:W-:Y:S02]  /*3d20*/  @P2 SHF.R.U32.HI R3, RZ, R5, R38 ;  /* 0x00000005ff032219 */ /* 0x000fe40000011626 */
[----:B------:R-:W-:Y:S02]  /*3d30*/  SEL R9, R8, R31, !P0 ;  /* 0x0000001f08097207 */ /* 0x000fe40004000000 */
[----:B------:R-:W-:Y:S01]  /*3d40*/  @P2 SHF.R.U32.HI R11, RZ, R5, R34 ;  /* 0x00000005ff0b2219 */ /* 0x000fe20000011622 */
[C---:B------:R-:W-:Y:S01]  /*3d50*/  IMAD R10, R72.reuse, R3, RZ ;  /* 0x00000003480a7224 */ /* 0x040fe200078e02ff */
[----:B------:R-:W-:Y:S01]  /*3d60*/  SEL R3, R13, R36, !P5 ;  /* 0x000000240d037207 */ /* 0x000fe20006800000 */
[C---:B------:R-:W-:Y:S03]  /*3d70*/  IMAD.HI.U32 R14, R9.reuse, R4, RZ ;  /* 0x00000004090e7227 */ /* 0x040fe600078e00ff */
[----:B------:R-:W-:Y:S01]  /*3d80*/  ISETP.GE.AND P0, PT, R9, R10, PT ;  /* 0x0000000a0900720c */ /* 0x000fe20003f06270 */
[C---:B------:R-:W-:Y:S01]  /*3d90*/  IMAD R12, R72.reuse, R11, RZ ;  /* 0x0000000b480c7224 */ /* 0x040fe200078e02ff */
[-C--:B------:R-:W-:Y:S04]  /*3da0*/  SHF.R.U32.HI R14, RZ, R5.reuse, R14 ;  /* 0x00000005ff0e7219 */ /* 0x080fe8000001160e */
[----:B------:R-:W-:Y:S02]  /*3db0*/  ISETP.GE.OR P0, PT, R3, R12, P0 ;  /* 0x0000000c0300720c */ /* 0x000fe40000706670 */
[----:B------:R-:W-:Y:S05]  /*3dc0*/  SEL R15, R9, R14, !P2 ;  /* 0x0000000e090f7207 */ /* 0x000fea0005000000 */
[----:B------:R-:W-:Y:S04]  /*3dd0*/  IMAD.MOV R14, RZ, RZ, -R15 ;  /* 0x000000ffff0e7224 */ /* 0x000fe800078e0a0f */
[----:B------:R-:W-:Y:S02]  /*3de0*/  IMAD R14, R72, R14, R9 ;  /* 0x0000000e480e7224 */ /* 0x000fe400078e0209 */
[C---:B------:R-:W-:Y:S05]  /*3df0*/  @!P0 IMAD.HI.U32 R10, R3.reuse, R4, RZ ;  /* 0x00000004030a8227 */ /* 0x040fea00078e00ff */
[----:B------:R-:W-:Y:S04]  /*3e00*/  @!P0 SHF.R.U32.HI R10, RZ, R5, R10 ;  /* 0x00000005ff0a8219 */ /* 0x000fe8000001160a */
[----:B------:R-:W-:Y:S01]  /*3e10*/  @!P0 SEL R0, R3, R10, !P2 ;  /* 0x0000000a03008207 */ /* 0x000fe20005000000 */
[----:B------:R-:W-:Y:S03]  /*3e20*/  IMAD.MOV R10, RZ, RZ, -R3 ;  /* 0x000000ffff0a7224 */ /* 0x000fe600078e0a03 */
[----:B------:R-:W-:Y:S01]  /*3e30*/  @!P0 IADD3 R15, PT, PT, R15, -R0, RZ ;  /* 0x800000000f0f8210 */ /* 0x000fe20007ffe0ff */
[----:B------:R-:W-:Y:S01]  /*3e40*/  @!P0 IMAD R0, R11, R14, R0 ;  /* 0x0000000e0b008224 */ /* 0x000fe200078e0200 */
[----:B------:R-:W-:Y:S01]  /*3e50*/  IADD3 R11, PT, PT, -R9, RZ, RZ ;  /* 0x000000ff090b7210 */ /* 0x000fe20007ffe1ff */
[----:B------:R-:W-:Y:S02]  /*3e60*/  IMAD R13, R2, R10, R13 ;  /* 0x0000000a020d7224 */ /* 0x000fe400078e020d */
[----:B------:R-:W-:Y:S02]  /*3e70*/  @!P0 IMAD R9, R15, R72, R3 ;  /* 0x000000480f098224 */ /* 0x000fe400078e0203 */
[----:B------:R-:W-:Y:S02]  /*3e80*/  @!P0 IMAD.MOV.U32 R3, RZ, RZ, R0 ;  /* 0x000000ffff038224 */ /* 0x000fe400078e0000 */
[----:B------:R-:W-:Y:S02]  /*3e90*/  IMAD R8, R6, R11, R8 ;  /* 0x0000000b06087224 */ /* 0x000fe400078e0208 */
[----:B------:R-:W-:Y:S02]  /*3ea0*/  IMAD R13, R3, R2, R13 ;  /* 0x00000002030d7224 */ /* 0x000fe400078e020d */
[----:B------:R-:W-:Y:S02]  /*3eb0*/  IMAD R8, R9, R6, R8 ;  /* 0x0000000609087224 */ /* 0x000fe400078e0208 */
.L_x_69:
[----:B------:R-:W-:Y:S05]  /*3ec0*/  BRA.U UP1, `(.L_x_70) ;  /* 0x0000000101107547 */ /* 0x000fea000b800000 */
[----:B------:R-:W-:Y:S04]  /*3ed0*/  MOV R0, UR13 ;  /* 0x0000000d00007c02 */ /* 0x000fe80008000f00 */
[----:B------:R-:W-:Y:S04]  /*3ee0*/  SHF.L.U32 R3, R0, 0x1f, RZ ;  /* 0x0000001f00037819 */ /* 0x000fe800000006ff */
[----:B------:R-:W1:Y:S02]  /*3ef0*/  SYNCS.PHASECHK.TRANS64.TRYWAIT P0, [UR6+0x58], R3 ;  /* 0x00005803ff0075a7 */ /* 0x000e640008001106 */
[----:B-1----:R-:W-:Y:S05]  /*3f00*/  @!P0 BRA `(.L_x_71) ;  /* 0x00000030008c8947 */ /* 0x002fea0003800000 */
.L_x_70:
[----:B------:R-:W-:Y:S05]  /*3f10*/  BRA.U !UP3, `(.L_x_72) ;  /* 0x000000010b347547 */ /* 0x000fea000b800000 */
[----:B------:R-:W-:Y:S01]  /*3f20*/  UPLOP3.LUT UP0, UPT, UPT, UPT, UP2, 0x80, 0x8 ;  /* 0x000000000008789c */ /* 0x000fe20003f0f020 */
[----:B-1----:R-:W-:Y:S02]  /*3f30*/  HFMA2 R0, -RZ, RZ, 0, 5.9604644775390625e-08 ;  /* 0x00000001ff007431 */ /* 0x002fe400000001ff */
[----:B------:R-:W-:Y:S03]  /*3f40*/  IMAD.MOV.U32 R168, RZ, RZ, 0x1 ;  /* 0x00000001ffa87424 */ /* 0x000fe600078e00ff */
[----:B------:R-:W-:Y:S05]  /*3f50*/  PLOP3.LUT P0, PT, PT, PT, UP0, 0x80, 0x8 ;  /* 0x000000000008781c */ /* 0x000fea0003f0f008 */
[----:B------:R-:W1:Y:S01]  /*3f60*/  @UP0 LDCU.64 UR8, c[0x0][0x888] ;  /* 0x00011100ff0807ac */ /* 0x000e620008000a00 */
[----:B------:R-:W-:Y:S07]  /*3f70*/  @UP0 UIMAD UR7, UR36, UR4, URZ ;  /* 0x00000004240702a4 */ /* 0x000fee000f8e02ff */
[----:B------:R-:W-:Y:S01]  /*3f80*/  @!P0 PRMT R168, R0, 0x7610, R168 ;  /* 0x0000761000a88816 */ /* 0x000fe200000000a8 */
[----:B-1----:R-:W-:Y:S03]  /*3f90*/  @UP0 UIMAD.WIDE UR8, UR7, 0x4, UR8 ;  /* 0x00000004070808a5 */ /* 0x002fe6000f8e0208 */
[----:B------:R-:W1:Y:S03]  /*3fa0*/  @!UP0 LDCU UR7, c[0x0][0x880] ;  /* 0x00011000ff0787ac */ /* 0x000e660008000800 */
[----:B------:R-:W-:Y:S01]  /*3fb0*/  IMAD.U32 R10, RZ, RZ, UR8 ;  /* 0x00000008ff0a7e24 */ /* 0x000fe2000f8e00ff */
[----:B------:R-:W-:Y:S05]  /*3fc0*/  MOV R11, UR9 ;  /* 0x00000009000b7c02 */ /* 0x000fea0008000f00 */
[----:B-----5:R3:W5:Y:S02]  /*3fd0*/  @P0 LDG.E R80, desc[UR40][R10.64] ;  /* 0x000000280a500981 */ /* 0x020764000c1e1900 */
[----:B-1-3--:R-:W-:Y:S07]  /*3fe0*/  @!P0 IMAD.U32 R80, RZ, RZ, UR7 ;  /* 0x00000007ff508e24 */ /* 0x00afee000f8e00ff */
.L_x_72:
[----:B-----5:R-:W-:Y:S01]  /*3ff0*/  @!P4 ISETP.EQ.AND P5, PT, R80, RZ, PT ;  /* 0x000000ff5000c20c */ /* 0x020fe20003fa2270 */
[----:B------:R-:W-:Y:S01]  /*4000*/  @!UPT UIADD3 URZ, UPT, UPT, URZ, URZ, URZ ;  /* 0x000000fffffff290 */ /* 0x000fe2000fffe0ff */
[----:B------:R-:W-:Y:S11]  /*4010*/  @!P4 BRA `(.L_x_73) ;  /* 0x000000000014c947 */ /* 0x000ff60003800000 */
[----:B------:R-:W-:Y:S02]  /*4020*/  LOP3.LUT P0, RZ, R168, 0xff, RZ, 0xc0, !PT ;  /* 0x000000ffa8ff7812 */ /* 0x000fe4000780c0ff */
[----:B------:R-:W-:Y:S04]  /*4030*/  PLOP3.LUT P5, PT, PT, PT, UP0, 0x80, 0x8 ;  /* 0x000000000008781c */ /* 0x000fe80003faf008 */
[----:B------:R-:W-:Y:S07]  /*4040*/  PLOP3.LUT P5, PT, P5, PT, PT, 0x8, 0x80 ;  /* 0x000000000080781c */ /* 0x000fee0002fae170 */
[----:B------:R-:W-:Y:S11]  /*4050*/  @P0 ISETP.EQ.AND P5, PT, R80, RZ, PT ;  /* 0x000000ff5000020c */ /* 0x000ff60003fa2270 */
[----:B------:R-:W-:Y:S02]  /*4060*/  @!UPT UIADD3 URZ, UPT, UPT, URZ, URZ, URZ ;  /* 0x000000fffffff290 */ /* 0x000fe4000fffe0ff */
.L_x_73:
[----:B------:R-:W3:Y:S01]  /*4070*/  SYNCS.PHASECHK.TRANS64.TRYWAIT P4, [UR6+0x48], R26 ;  /* 0x0000481aff0075a7 */ /* 0x000ee20008081106 */
[----:B------:R-:W-:Y:S01]  /*4080*/  @P3 SHF.R.U32.HI R27, RZ, 0x10, R21 ;  /* 0x00000010ff1b3819 */ /* 0x000fe20000011615 */
[----:B------:R-:W-:Y:S01]  /*4090*/  VIADD R29, R29, 0x1 ;  /* 0x000000011d1d7836 */ /* 0x000fe20000000000 */
[----:B------:R-:W5:Y:S08]  /*40a0*/  LDC.64 R14, c[0x0][0xb10] ;  /* 0x0002c400ff0e7b82 */ /* 0x000f700000000a00 */
[----:B------:R-:W2:Y:S08]  /*40b0*/  LDC.64 R10, c[0x0][0xb18] ;  /* 0x0002c600ff0a7b82 */ /* 0x000eb00000000a00 */
[----:B-1----:R-:W1:Y:S08]  /*40c0*/  @!P1 LDC R0, c[0x0][0xb20] ;  /* 0x0002c800ff009b82 */ /* 0x002e700000000800 */
[----:B------:R-:W4:Y:S01]  /*40d0*/  @!P1 LDC R3, c[0x0][0xb0c] ;  /* 0x0002c300ff039b82 */ /* 0x000f220000000800 */
[----:B-----5:R-:W-:Y:S05]  /*40e0*/  @!P1 IMAD.HI.U32 R14, R13, R14, RZ ;  /* 0x0000000e0d0e9227 */ /* 0x020fea00078e00ff */
[----:B------:R-:W-:Y:S01]  /*40f0*/  @!P1 SHF.R.U32.HI R14, RZ, R15, R14 ;  /* 0x0000000fff0e9219 */ /* 0x000fe2000001160e */
[----:B--2---:R-:W-:Y:S01]  /*4100*/  @!P1 IMAD.HI.U32 R11, R8, R11, RZ ;  /* 0x0000000b080b9227 */ /* 0x004fe200078e00ff */
[----:B------:R-:W-:Y:S04]  /*4110*/  @!P1 ISETP.NE.AND P0, PT, R10, 0x1, PT ;  /* 0x000000010a00980c */ /* 0x000fe80003f05270 */
[----:B-1----:R-:W-:Y:S02]  /*4120*/  @!P1 SHF.R.U32.HI R9, RZ, R0, R11 ;  /* 0x00000000ff099219 */ /* 0x002fe4000001160b */
[----:B----4-:R-:W-:Y:S02]  /*4130*/  @!P1 ISETP.NE.AND P2, PT, R3, 0x1, PT ;  /* 0x000000010300980c */ /* 0x010fe40003f45270 */
[----:B------:R-:W-:Y:S02]  /*4140*/  @!P1 SEL R9, R8, R9, !P0 ;  /* 0x0000000908099207 */ /* 0x000fe40004000000 */
[----:B------:R-:W-:Y:S02]  /*4150*/  ELECT P0, URZ, PT ;  /* 0x0000000000ff782f */ /* 0x000fe40003800000 */
[----:B------:R-:W-:Y:S05]  /*4160*/  @!P1 SEL R14, R13, R14, !P2 ;  /* 0x0000000e0d0e9207 */ /* 0x000fea0005000000 */
[----:B------:R-:W-:Y:S02]  /*4170*/  @!P1 IMAD.IADD R0, R9, 0x1, -R14 ;  /* 0x0000000109009824 */ /* 0x000fe400078e0a0e */
[----:B------:R-:W-:Y:S02]  /*4180*/  @!P1 IMAD.IADD R9, R14, 0x1, -R9 ;  /* 0x000000010e099824 */ /* 0x000fe400078e0a09 */
[----:B------:R-:W-:Y:S02]  /*4190*/  @!P1 IMAD R13, R0, R3, R13 ;  /* 0x00000003000d9224 */ /* 0x000fe400078e020d */
[----:B------:R-:W-:Y:S01]  /*41a0*/  @!P1 IMAD R8, R9, R10, R8 ;  /* 0x0000000a09089224 */ /* 0x000fe200078e0208 */
[----:B---3--:R-:W-:Y:S06]  /*41b0*/  @!P4 BRA `(.L_x_74) ;  /* 0x0000002c00f8c947 */ /* 0x008fec0003800000 */
.L_x_125:
[----:B------:R-:W-:Y:S01]  /*41c0*/  PLOP3.LUT P5, PT, P5, P0, PT, 0xf2, 0x2f ;  /* 0x00000000002f781c */ /* 0x000fe20002fa1e72 */
[----:B------:R-:W-:Y:S01]  /*41d0*/  UMOV UR14, 0x0 ;  /* 0x00000000000e7882 */ /* 0x000fe20000000000 */
[----:B------:R-:W-:Y:S01]  /*41e0*/  LOP3.LUT R30, R30, 0x1, RZ, 0x3c, !PT ;  /* 0x000000011e1e7812 */ /* 0x000fe200078e3cff */
[----:B------:R-:W-:Y:S01]  /*41f0*/  UMOV UR15, 0x10000000 ;  /* 0x10000000000f7882 */ /* 0x000fe20000000000 */
[----:B------:R-:W-:Y:S01]  /*4200*/  UMOV UR12, UR36 ;  /* 0x00000024000c7c82 */ /* 0x000fe20008000000 */
[----:B------:R-:W-:Y:S08]  /*4210*/  @P3 R2UR UR36, R27 ;  /* 0x000000001b2432ca */ /* 0x000ff000000e0000 */
[----:B-1----:R-:W-:Y:S01]  /*4220*/  @!P5 IADD3 R3, P0, PT, R32, 0x580, RZ ;  /* 0x000005802003d810 */ /* 0x002fe20007f1e0ff */
[----:B------:R-:W-:Y:S01]  /*4230*/  @!P5 IMAD.SHL.U32 R165, R165, 0x40, RZ ;  /* 0x00000040a5a5d824 */ /* 0x000fe200078e00ff */
[----:B------:R-:W-:Y:S01]  /*4240*/  VOTEU.ALL UP1, P5 ;  /* 0x0000000000ff7886 */ /* 0x000fe20002820000 */
[----:B------:R-:W-:Y:S01]  /*4250*/  @!P5 IMAD.SHL.U32 R167, R167, 0x80, RZ ;  /* 0x00000080a7a7d824 */ /* 0x000fe200078e00ff */
[----:B------:R-:W-:Y:S01]  /*4260*/  @!P5 R2UR UR8, R3 ;  /* 0x000000000308d2ca */ /* 0x000fe200000e0000 */
[----:B------:R-:W-:Y:S01]  /*4270*/  @!P5 IMAD.X R0, RZ, RZ, R33, P0 ;  /* 0x000000ffff00d224 */ /* 0x000fe200000e0621 */
[----:B------:R-:W-:Y:S01]  /*4280*/  @!P5 R2UR UR10, R165 ;  /* 0x00000000a50ad2ca */ /* 0x000fe200000e0000 */
[----:B------:R-:W-:Y:S01]  /*4290*/  @!UP1 UIADD3 UR9, UPT, UPT, UR6, 0x40, URZ ;  /* 0x0000004006099890 */ /* 0x000fe2000fffe0ff */
[----:B------:R-:W-:Y:S01]  /*42a0*/  @!P5 R2UR UR11, R167 ;  /* 0x00000000a70bd2ca */ /* 0x000fe200000e0000 */
[----:B------:R-:W-:Y:S01]  /*42b0*/  IMAD.IADD R165, R8, 0x1, R164 ;  /* 0x0000000108a57824 */ /* 0x000fe200078e02a4 */
[----:B------:R-:W-:Y:S01]  /*42c0*/  @!P5 R2UR UR7, R0 ;  /* 0x000000000007d2ca */ /* 0x000fe200000e0000 */
[----:B------:R-:W-:Y:S01]  /*42d0*/  IMAD.IADD R167, R13, 0x1, R166 ;  /* 0x000000010da77824 */ /* 0x000fe200078e02a6 */
[C---:B------:R-:W-:Y:S04]  /*42e0*/  ISETP.NE.AND P0, PT, R29.reuse, 0x2, PT ;  /* 0x000000021d00780c */ /* 0x040fe80003f05270 */
[----:B------:R-:W-:Y:S01]  /*42f0*/  SEL R3, RZ, 0x1, P0 ;  /* 0x00000001ff037807 */ /* 0x000fe20000000000 */
[----:B------:R-:W-:Y:S01]  /*4300*/  IMAD.U32 R10, RZ, RZ, UR8 ;  /* 0x00000008ff0a7e24 */ /* 0x000fe2000f8e00ff */
[----:B------:R-:W-:Y:S01]  /*4310*/  @!UP1 UIADD3 UR8, UPT, UPT, UR6, 0x200, URZ ;  /* 0x0000020006089890 */ /* 0x000fe2000fffe0ff */
[----:B------:R-:W-:Y:S01]  /*4320*/  SEL R29, R29, RZ, P0 ;  /* 0x000000ff1d1d7207 */ /* 0x000fe20000000000 */
[----:B------:R-:W-:Y:S01]  /*4330*/  VOTEU.ALL UP1, P5 ;  /* 0x0000000000ff7886 */ /* 0x000fe20002820000 */
[----:B------:R-:W-:Y:S02]  /*4340*/  LOP3.LUT R28, R28, R3, RZ, 0x3c, !PT ;  /* 0x000000031c1c7212 */ /* 0x000fe400078e3cff */
[----:B------:R-:W-:Y:S01]  /*4350*/  IMAD.U32 R11, RZ, RZ, UR7 ;  /* 0x00000007ff0b7e24 */ /* 0x000fe2000f8e00ff */
[----:B------:R-:W-:Y:S04]  /*4360*/  @!P5 R2UR UR16, R10 ;  /* 0x000000000a10d2ca */ /* 0x000fe800000e0000 */
[----:B------:R-:W-:Y:S11]  /*4370*/  @!P5 R2UR UR17, R11 ;  /* 0x000000000b11d2ca */ /* 0x000ff600000e0000 */
[----:B------:R-:W-:Y:S02]  /*4380*/  @!UPT UIADD3 URZ, UPT, UPT, URZ, URZ, URZ ;  /* 0x000000fffffff290 */ /* 0x000fe4000fffe0ff */
[----:B------:R3:W-:Y:S01]  /*4390*/  @!UP1 UTMALDG.3D [UR8], [UR16], desc[UR14] ;  /* 0x00000e08100095b4 */ /* 0x0007e20008011000 */
[----:B------:R3:W-:Y:S01]  /*43a0*/  @!P5 SYNCS.ARRIVE.TRANS64.RED.A0TR RZ, [UR6+0x40], R25 ;  /* 0x00004019ffffd9a7 */ /* 0x0007e20008300406 */
[----:B------:R-:W-:Y:S01]  /*43b0*/  UPLOP3.LUT UP1, UPT, UPT, UPT, UPT, 0x80, 0x8 ;  /* 0x000000000008789c */ /* 0x000fe20003f2f070 */
[----:B------:R-:W-:Y:S01]  /*43c0*/  SYNCS.ARRIVE.TRANS64.RED.A1T0 RZ, [UR37], RZ ;  /* 0x000000ffffff79a7 */ /* 0x000fe20008100425 */
[----:B------:R-:W-:Y:S09]  /*43d0*/  @P3 BRA `(.L_x_75) ;  /* 0xfffffff400b43947 */ /* 0x000ff2000383ffff */
[----:B------:R-:W-:Y:S07]  /*43e0*/  MOV R0, UR6 ;  /* 0x0000000600007c02 */ /* 0x000fee0008000f00 */
.L_x_76:
[----:B-1----:R-:W-:-:S04]  /*43f0*/  SHF.L.U32 R3, R30, 0x1f, RZ ;  /* 0x0000001f1e037819 */ /* 0x002fc800000006ff */
[----:B------:R1:W2:Y:S03]  /*4400*/  SYNCS.PHASECHK.TRANS64.TRYWAIT P0, [R0+URZ+0x48], R3 ;  /* 0x00004803000075a7 */ /* 0x0002a600080011ff */
[----:B--2---:R-:W-:Y:S05]  /*4410*/  @!P0 NANOSLEEP.SYNCS 0x989680 ;  /* 0x009896800000895d */ /* 0x004fea0003900000 */
[----:B------:R-:W2:Y:S02]  /*4420*/  @!P0 SYNCS.PHASECHK.TRANS64 P0, [R0+URZ+0x48], R3 ;  /* 0x00004803000085a7 */ /* 0x000ea400080010ff */
[----:B--23--:R-:W-:Y:S05]  /*4430*/  @P0 EXIT ;  /* 0x000000000000094d */ /* 0x00cfea0003800000 */
[----:B------:R-:W-:Y:S05]  /*4440*/  BRA `(.L_x_76) ;  /* 0xfffffffc00e87947 */ /* 0x000fea000383ffff */
.L_x_67:
[----:B------:R-:W-:-:S06]  /*4450*/  UISETP.GE.AND UP1, UPT, UR8, 0x4, UPT ;  /* 0x000000040800788c */ /* 0x000fcc000bf26270 */
[----:B------:R-:W-:-:S13]  /*4460*/  PLOP3.LUT P0, PT, PT, PT, UP1, 0x80, 0x8 ;  /* 0x000000000008781c */ /* 0x000fda0003f0f018 */
[----:B------:R-:W-:Y:S05]  /*4470*/  @!P0 EXIT ;  /* 0x000000000000894d */ /* 0x000fea0003800000 */
[----:B------:R-:W-:Y:S01]  /*4480*/  BAR.SYNC.DEFER_BLOCKING 0x6, 0xa0 ;  /* 0x0182800000007b1d */ /* 0x000fe20000010000 */
[C---:B------:R-:W-:Y:S01]  /*4490*/  IMAD.SHL.U32 R180, R176.reuse, 0x40, RZ ;  /* 0x00000040b0b47824 */ /* 0x040fe200078e00ff */
[C---:B------:R-:W-:Y:S01]  /*44a0*/  R2P PR, R176.reuse, 0x6 ;  /* 0x00000006b0007804 */ /* 0x040fe20000000000 */
[C---:B------:R-:W-:Y:S01]  /*44b0*/  IMAD.SHL.U32 R2, R176.reuse, 0x8, RZ ;  /* 0x00000008b0027824 */ /* 0x040fe200078e00ff */
[----:B------:R-:W-:Y:S01]  /*44c0*/  SHF.L.U32 R79, R176, 0x10, RZ ;  /* 0x00000010b04f7819 */ /* 0x000fe200000006ff */
[----:B------:R-:W-:Y:S01]  /*44d0*/  IMAD.MOV.U32 R179, RZ, RZ, 0x10 ;  /* 0x00000010ffb37424 */ /* 0x000fe200078e00ff */
[----:B------:R-:W-:Y:S01]  /*44e0*/  UMOV UR43, 0x400 ;  /* 0x00000400002b7882 */ /* 0x000fe20000000000 */
[----:B------:R-:W-:Y:S01]  /*44f0*/  LOP3.LUT R3, R180, 0x180, RZ, 0xc0, !PT ;  /* 0x00000180b4037812 */ /* 0x000fe200078ec0ff */
[----:B------:R-:W-:Y:S01]  /*4500*/  ULEA UR43, UR37, UR43, 0x18 ;  /* 0x0000002b252b7291 */ /* 0x000fe2000f8ec0ff */
[----:B------:R-:W1:Y:S01]  /*4510*/  LDC R171, c[0x0][0x370] ;  /* 0x0000dc00ffab7b82 */ /* 0x000e620000000800 */
[----:B------:R-:W-:Y:S01]  /*4520*/  SEL R179, R179, 0xfffffff0, !P1 ;  /* 0xfffffff0b3b37807 */ /* 0x000fe20004800000 */
[----:B------:R-:W-:Y:S01]  /*4530*/  HFMA2 R183, -RZ, RZ, 0, 0 ;  /* 0x00000000ffb77431 */ /* 0x000fe200000001ff */
[----:B------:R-:W-:Y:S01]  /*4540*/  LOP3.LUT R3, R3, 0x30, R2, 0xf8, !PT ;  /* 0x0000003003037812 */ /* 0x000fe200078ef802 */
[----:B------:R-:W-:Y:S01]  /*4550*/  UIADD3 UR4, UPT, UPT, UR43, 0x2200, URZ ;  /* 0x000022002b047890 */ /* 0x000fe2000fffe0ff */
[----:B------:R-:W-:Y:S01]  /*4560*/  LOP3.LUT R79, R79, 0x600000, RZ, 0xc0, !PT ;  /* 0x006000004f4f7812 */ /* 0x000fe200078ec0ff */
[----:B------:R-:W-:Y:S01]  /*4570*/  IMAD.MOV.U32 R76, RZ, RZ, RZ ;  /* 0x000000ffff4c7224 */ /* 0x000fe200078e00ff */
[----:B------:R-:W-:Y:S01]  /*4580*/  LOP3.LUT R180, R3, 0x1e40, R180, 0xf8, !PT ;  /* 0x00001e4003b47812 */ /* 0x000fe200078ef8b4 */
[----:B------:R-:W2:Y:S01]  /*4590*/  LDC R74, c[0x0][0xb0c] ;  /* 0x0002c300ff4a7b82 */ /* 0x000ea20000000800 */
[----:B------:R-:W-:Y:S01]  /*45a0*/  IMAD.MOV.U32 R3, RZ, RZ, 0x20 ;  /* 0x00000020ff037424 */ /* 0x000fe200078e00ff */
[----:B------:R-:W-:Y:S01]  /*45b0*/  CS2R R184, SRZ ;  /* 0x0000000000b87805 */ /* 0x000fe2000001ff00 */
[----:B------:R-:W-:Y:S01]  /*45c0*/  IMAD.MOV.U32 R188, RZ, RZ, RZ ;  /* 0x000000ffffbc7224 */ /* 0x000fe200078e00ff */
[----:B------:R-:W4:Y:S01]  /*45d0*/  LDCU.64 UR46, c[0x0][0x348] ;  /* 0x00006900ff2e77ac */ /* 0x000f220008000a00 */
[----:B------:R-:W-:Y:S01]  /*45e0*/  VIADD R2, R180, UR43 ;  /* 0x0000002bb4027c36 */ /* 0x000fe20008000000 */
[----:B------:R-:W-:Y:S01]  /*45f0*/  SEL R3, R3, 0xffffffe0, !P2 ;  /* 0xffffffe003037807 */ /* 0x000fe20005000000 */
[----:B------:R-:W3:Y:S01]  /*4600*/  LDS R0, [UR43+0x110] ;  /* 0x0001102bff007984 */ /* 0x000ee20008000800 */
[----:B------:R-:W1:Y:S01]  /*4610*/  LDC R169, c[0x0][0xb20] ;  /* 0x0002c800ffa97b82 */ /* 0x000e620000000800 */
[----:B------:R-:W-:Y:S01]  /*4620*/  IMAD.U32 R186, RZ, RZ, UR4 ;  /* 0x00000004ffba7e24 */ /* 0x000fe2000f8e00ff */
[----:B------:R-:W-:Y:S01]  /*4630*/  SHF.R.U32.HI R4, RZ, 0x4, R3 ;  /* 0x00000004ff047819 */ /* 0x000fe20000011603 */
[--C-:B------:R-:W-:Y:S01]  /*4640*/  IMAD.IADD R178, R3, 0x1, R2.reuse ;  /* 0x0000000103b27824 */ /* 0x100fe200078e0202 */
[----:B------:R-:W1:Y:S02]  /*4650*/  LDCU.64 UR38, c[0x0][0x888] ;  /* 0x00011100ff2677ac */ /* 0x000e640008000a00 */
[C---:B------:R-:W-:Y:S01]  /*4660*/  LEA.HI R177, R179.reuse, R4, RZ, 0x1c ;  /* 0x00000004b3b17211 */ /* 0x040fe200078fe0ff */
[----:B------:R-:W-:Y:S01]  /*4670*/  IMAD.IADD R179, R179, 0x1, R2 ;  /* 0x00000001b3b37824 */ /* 0x000fe200078e0202 */
[----:B------:R-:W1:Y:S01]  /*4680*/  LDC R73, c[0x0][0xb30] ;  /* 0x0002cc00ff497b82 */ /* 0x000e620000000800 */
[----:B------:R-:W-:Y:S01]  /*4690*/  UIADD3 UR42, UPT, UPT, UR43, 0x200, URZ ;  /* 0x000002002b2a7890 */ /* 0x000fe2000fffe0ff */
[----:B------:R-:W-:-:S06]  /*46a0*/  LEA R177, R177, R2, 0x4 ;  /* 0x00000002b1b17211 */ /* 0x000fcc00078e20ff */
[----:B------:R-:W1:Y:S08]  /*46b0*/  LDC.64 R158, c[0x0][0xb10] ;  /* 0x0002c400ff9e7b82 */ /* 0x000e700000000a00 */
[----:B------:R-:W1:Y:S08]  /*46c0*/  LDC.64 R70, c[0x0][0xb18] ;  /* 0x0002c600ff467b82 */ /* 0x000e700000000a00 */
[----:B------:R-:W1:Y:S01]  /*46d0*/  LDC.64 R154, c[0x0][0x888] ;  /* 0x00022200ff9a7b82 */ /* 0x000e620000000a00 */
[----:B---3--:R-:W-:-:S07]  /*46e0*/  IMAD.IADD R79, R0, 0x1, R79 ;  /* 0x00000001004f7824 */ /* 0x008fce00078e024f */
[----:B------:R-:W3:Y:S08]  /*46f0*/  LDC.64 R68, c[0x0][0xb28] ;  /* 0x0002ca00ff447b82 */ /* 0x000ef00000000a00 */
[----:B------:R-:W1:Y:S08]  /*4700*/  LDC.64 R156, c[0x0][0x890] ;  /* 0x00022400ff9c7b82 */ /* 0x000e700000000a00 */
[----:B------:R-:W1:Y:S08]  /*4710*/  LDC.64 R152, c[0x0][0x8b0] ;  /* 0x00022c00ff987b82 */ /* 0x000e700000000a00 */
[----:B------:R-:W1:Y:S08]  /*4720*/  LDC.64 R146, c[0x0][0x8a8] ;  /* 0x00022a00ff927b82 */ /* 0x000e700000000a00 */
[----:B--2-4-:R-:W1:Y:S02]  /*4730*/  LDC R170, c[0x0][0x374] ;  /* 0x0000dd00ffaa7b82 */ /* 0x014e640000000800 */
.L_x_94:
[----:B------:R-:W-:Y:S02]  /*4740*/  LEA R0, R188, UR43, 0x3 ;  /* 0x0000002bbc007c11 */ /* 0x000fe4000f8e18ff */
[----:B------:R-:W-:Y:S02]  /*4750*/  SHF.L.U32 R3, R184, 0x1f, RZ ;  /* 0x0000001fb8037819 */ /* 0x000fe400000006ff */
[----:B------:R-:W-:Y:S02]  /*4760*/  LEA R16, R188, UR43, 0x4 ;  /* 0x0000002bbc107c11 */ /* 0x000fe4000f8e20ff */
[----:B--2---:R-:W2:Y:S02]  /*4770*/  SYNCS.PHASECHK.TRANS64.TRYWAIT P0, [R0+URZ+0x60], R3 ;  /* 0x00006003000075a7 */ /* 0x004ea400080011ff */
[----:B-12---:R-:W-:Y:S05]  /*4780*/  @!P0 BRA `(.L_x_77) ;  /* 0x00000028009c8947 */ /* 0x006fea0003800000 */
.L_x_126:
[----:B------:R-:W4:Y:S01]  /*4790*/  LDC.64 R12, c[0x0][0xb10] ;  /* 0x0002c400ff0c7b82 */ /* 0x000f220000000a00 */
[----:B------:R-:W3:Y:S01]  /*47a0*/  LDS.128 R16, [R16+0xf0] ;  /* 0x0000f00010107984 */ /* 0x000ee20000000c00 */
[----:B-1----:R-:W-:Y:S01]  /*47b0*/  ISETP.NE.AND P1, PT, R73, 0x1, PT ;  /* 0x000000014900780c */ /* 0x002fe20003f25270 */
[----:B--2---:R-:W-:Y:S01]  /*47c0*/  VIADD R0, R0, 0x70 ;  /* 0x0000007000007836 */ /* 0x004fe20000000000 */
[----:B------:R-:W-:Y:S04]  /*47d0*/  ISETP.GE.AND P0, PT, R72, 0x1, PT ;  /* 0x000000014800780c */ /* 0x000fe80003f06270 */
[----:B------:R-:W1:Y:S01]  /*47e0*/  LDC.64 R10, c[0x0][0xb18] ;  /* 0x0002c600ff0a7b82 */ /* 0x000e620000000a00 */
[----:B------:R-:W-:Y:S01]  /*47f0*/  PRMT R0, RZ, 0x654, R0 ;  /* 0x00000654ff007816 */ /* 0x000fe20000000000 */
[----:B------:R-:W-:Y:S01]  /*4800*/  @!PT LDS RZ, [RZ] ;  /* 0x00000000fffff984 */ /* 0x000fe20000000800 */
[----:B------:R-:W-:Y:S01]  /*4810*/  @!PT LDS RZ, [RZ] ;  /* 0x00000000fffff984 */ /* 0x000fe20000000800 */
[----:B------:R-:W-:Y:S01]  /*4820*/  @!PT LDS RZ, [RZ] ;  /* 0x00000000fffff984 */ /* 0x000fe20000000800 */
[----:B------:R-:W-:Y:S01]  /*4830*/  @!PT LDS RZ, [RZ] ;  /* 0x00000000fffff984 */ /* 0x000fe20000000800 */
[----:B------:R2:W-:Y:S06]  /*4840*/  MEMBAR.ALL.CTA ;  /* 0x0000000000007992 */ /* 0x0005ec0000008000 */
[----:B--2---:R-:W2:Y:S01]  /*4850*/  FENCE.VIEW.ASYNC.S ;  /* 0x00000000000073c6 */ /* 0x004ea20000000000 */
[----:B------:R-:W1:Y:S08]  /*4860*/  @!P1 LDC R14, c[0x0][0xb20] ;  /* 0x0002c800ff0e9b82 */ /* 0x000e700000000800 */
[----:B------:R-:W1:Y:S01]  /*4870*/  @!P1 LDC R9, c[0x0][0xb0c] ;  /* 0x0002c300ff099b82 */ /* 0x000e620000000800 */
[----:B--2---:R2:W-:Y:S01]  /*4880*/  SYNCS.ARRIVE.TRANS64.RED.A1T0 RZ, [R0+URZ], RZ ;  /* 0x000000ff00ff79a7 */ /* 0x0045e200081004ff */
[----:B---3--:R-:W-:Y:S04]  /*4890*/  LOP3.LUT P4, RZ, R18, 0x1, RZ, 0xc0, !PT ;  /* 0x0000000112ff7812 */ /* 0x008fe8000788c0ff */
[----:B------:R-:W-:Y:S09]  /*48a0*/  P2R R187, PR, RZ, 0x10 ;  /* 0x00000010ffbb7803 */ /* 0x000ff20000000000 */
[----:B------:R-:W-:Y:S02]  /*48b0*/  @P4 MOV R77, R16 ;  /* 0x00000010004d4202 */ /* 0x000fe40000000f00 */
[----:B------:R-:W-:Y:S01]  /*48c0*/  @P4 LOP3.LUT R75, R17, 0xffff, RZ, 0xc0, !PT ;  /* 0x0000ffff114b4812 */ /* 0x000fe200078ec0ff */
[----:B--2-4-:R-:W-:Y:S06]  /*48d0*/  @!P0 BRA `(.L_x_78) ;  /* 0x0000000000a48947 */ /* 0x014fec0003800000 */
[----:B------:R-:W-:Y:S01]  /*48e0*/  IMAD.HI.U32 R22, R170, R71, RZ ;  /* 0x00000047aa167227 */ /* 0x000fe200078e00ff */
[----:B------:R-:W-:Y:S02]  /*48f0*/  ISETP.NE.AND P0, PT, R70, 0x1, PT ;  /* 0x000000014600780c */ /* 0x000fe40003f05270 */
[----:B------:R-:W-:Y:S01]  /*4900*/  ISETP.NE.AND P2, PT, R72, 0x1, PT ;  /* 0x000000014800780c */ /* 0x000fe20003f45270 */
[-C--:B------:R-:W-:Y:S01]  /*4910*/  IMAD.HI.U32 R20, R171, R158.reuse, RZ ;  /* 0x0000009eab147227 */ /* 0x080fe200078e00ff */
[----:B------:R-:W-:Y:S02]  /*4920*/  SHF.R.U32.HI R21, RZ, R169, R22 ;  /* 0x000000a9ff157219 */ /* 0x000fe40000011616 */
[----:B------:R-:W-:Y:S01]  /*4930*/  ISETP.NE.AND P3, PT, R74, 0x1, PT ;  /* 0x000000014a00780c */ /* 0x000fe20003f65270 */
[----:B------:R-:W-:Y:S01]  /*4940*/  IMAD.HI.U32 R26, R75, R71, RZ ;  /* 0x000000474b1a7227 */ /* 0x000fe200078e00ff */
[----:B------:R-:W-:Y:S02]  /*4950*/  SHF.R.U32.HI R20, RZ, R159, R20 ;  /* 0x0000009fff147219 */ /* 0x000fe40000011614 */
[----:B------:R-:W-:Y:S01]  /*4960*/  SEL R3, R170, R21, !P0 ;  /* 0x00000015aa037207 */ /* 0x000fe20004000000 */
[----:B------:R-:W-:Y:S01]  /*4970*/  IMAD.HI.U32 R24, R77, R158, RZ ;  /* 0x0000009e4d187227 */ /* 0x000fe200078e00ff */
[----:B------:R-:W-:Y:S03]  /*4980*/  SEL R7, R171, R20, !P3 ;  /* 0x00000014ab077207 */ /* 0x000fe60005800000 */
[-C--:B------:R-:W-:Y:S01]  /*4990*/  IMAD.HI.U32 R20, R3, R68.reuse, RZ ;  /* 0x0000004403147227 */ /* 0x080fe200078e00ff */
[----:B------:R-:W-:Y:S03]  /*49a0*/  SHF.R.U32.HI R24, RZ, R159, R24 ;  /* 0x0000009fff187219 */ /* 0x000fe60000011618 */
[----:B------:R-:W-:Y:S01]  /*49b0*/  IMAD.HI.U32 R22, R7, R68, RZ ;  /* 0x0000004407167227 */ /* 0x000fe200078e00ff */
[----:B------:R-:W-:Y:S02]  /*49c0*/  @P2 SHF.R.U32.HI R3, RZ, R69, R20 ;  /* 0x00000045ff032219 */ /* 0x000fe40000011614 */
[----:B------:R-:W-:Y:S02]  /*49d0*/  SHF.R.U32.HI R20, RZ, R169, R26 ;  /* 0x000000a9ff147219 */ /* 0x000fe4000001161a */
[----:B------:R-:W-:Y:S01]  /*49e0*/  @P2 SHF.R.U32.HI R7, RZ, R69, R22 ;  /* 0x00000045ff072219 */ /* 0x000fe20000011616 */
[C---:B------:R-:W-:Y:S01]  /*49f0*/  IMAD R2, R72.reuse, R3, RZ ;  /* 0x0000000348027224 */ /* 0x040fe200078e02ff */
[----:B------:R-:W-:Y:S02]  /*4a00*/  SEL R5, R75, R20, !P0 ;  /* 0x000000144b057207 */ /* 0x000fe40004000000 */
[----:B------:R-:W-:Y:S01]  /*4a10*/  SEL R3, R77, R24, !P3 ;  /* 0x000000184d037207 */ /* 0x000fe20005800000 */
[----:B------:R-:W-:Y:S01]  /*4a20*/  IMAD R4, R72, R7, RZ ;  /* 0x0000000748047224 */ /* 0x000fe200078e02ff */
[C---:B------:R-:W-:Y:S01]  /*4a30*/  ISETP.GE.AND P0, PT, R5.reuse, R2, PT ;  /* 0x000000020500720c */ /* 0x040fe20003f06270 */
[----:B------:R-:W-:Y:S03]  /*4a40*/  IMAD.HI.U32 R6, R5, R68, RZ ;  /* 0x0000004405067227 */ /* 0x000fe600078e00ff */
[----:B------:R-:W-:Y:S01]  /*4a50*/  ISETP.GE.OR P0, PT, R3, R4, P0 ;  /* 0x000000040300720c */ /* 0x000fe20000706670 */
[----:B------:R-:W-:Y:S01]  /*4a60*/  IMAD.MOV R4, RZ, RZ, -R3 ;  /* 0x000000ffff047224 */ /* 0x000fe200078e0a03 */
[-C--:B------:R-:W-:Y:S03]  /*4a70*/  SHF.R.U32.HI R6, RZ, R69.reuse, R6 ;  /* 0x00000045ff067219 */ /* 0x080fe60000011606 */
[----:B------:R-:W-:Y:S01]  /*4a80*/  IMAD R77, R74, R4, R77 ;  /* 0x000000044a4d7224 */ /* 0x000fe200078e024d */
[----:B------:R-:W-:Y:S05]  /*4a90*/  SEL R15, R5, R6, !P2 ;  /* 0x00000006050f7207 */ /* 0x000fea0005000000 */
[----:B------:R-:W-:Y:S02]  /*4aa0*/  IMAD.MOV R6, RZ, RZ, -R15 ;  /* 0x000000ffff067224 */ /* 0x000fe400078e0a0f */
[C---:B------:R-:W-:Y:S04]  /*4ab0*/  @!P0 IMAD.HI.U32 R2, R3.reuse, R68, RZ ;  /* 0x0000004403028227 */ /* 0x040fe800078e00ff */
[----:B------:R-:W-:Y:S01]  /*4ac0*/  IMAD R6, R72, R6, R5 ;  /* 0x0000000648067224 */ /* 0x000fe200078e0205 */
[----:B------:R-:W-:Y:S04]  /*4ad0*/  @!P0 SHF.R.U32.HI R2, RZ, R69, R2 ;  /* 0x00000045ff028219 */ /* 0x000fe80000011602 */
[----:B------:R-:W-:Y:S02]  /*4ae0*/  @!P0 SEL R0, R3, R2, !P2 ;  /* 0x0000000203008207 */ /* 0x000fe40005000000 */
[----:B------:R-:W-:Y:S02]  /*4af0*/  IADD3 R2, PT, PT, -R5, RZ, RZ ;  /* 0x000000ff05027210 */ /* 0x000fe40007ffe1ff */
[----:B------:R-:W-:Y:S01]  /*4b00*/  @!P0 IADD3 R8, PT, PT, R15, -R0, RZ ;  /* 0x800000000f088210 */ /* 0x000fe20007ffe0ff */
[----:B------:R-:W-:Y:S02]  /*4b10*/  @!P0 IMAD R0, R7, R6, R0 ;  /* 0x0000000607008224 */ /* 0x000fe400078e0200 */
[----:B------:R-:W-:Y:S02]  /*4b20*/  IMAD R75, R70, R2, R75 ;  /* 0x00000002464b7224 */ /* 0x000fe400078e024b */
[----:B------:R-:W-:Y:S02]  /*4b30*/  @!P0 IMAD R5, R8, R72, R3 ;  /* 0x0000004808058224 */ /* 0x000fe400078e0203 */
[----:B------:R-:W-:Y:S04]  /*4b40*/  @!P0 IMAD.MOV.U32 R3, RZ, RZ, R0 ;  /* 0x000000ffff038224 */ /* 0x000fe800078e0000 */
[----:B------:R-:W-:Y:S02]  /*4b50*/  IMAD R77, R3, R74, R77 ;  /* 0x0000004a034d7224 */ /* 0x000fe400078e024d */
[----:B------:R-:W-:Y:S07]  /*4b60*/  IMAD R75, R5, R70, R75 ;  /* 0x00000046054b7224 */ /* 0x000fee00078e024b */
.L_x_78:
[----:B------:R-:W-:Y:S01]  /*4b70*/  @!P1 IMAD.HI.U32 R0, R77, R12, RZ ;  /* 0x0000000c4d009227 */ /* 0x000fe200078e00ff */
[----:B-1----:R-:W-:Y:S01]  /*4b80*/  @!P1 ISETP.NE.AND P0, PT, R10, 0x1, PT ;  /* 0x000000010a00980c */ /* 0x002fe20003f05270 */
[----:B------:R-:W-:Y:S01]  /*4b90*/  ULOP3.LUT UP0, URZ, UR42, 0x1b0, URZ, 0xc0, !UPT ;  /* 0x000001b02aff7892 */ /* 0x000fe2000f80c0ff */
[----:B------:R-:W-:Y:S01]  /*4ba0*/  @!P1 ISETP.NE.AND P2, PT, R9, 0x1, PT ;  /* 0x000000010900980c */ /* 0x000fe20003f45270 */
[----:B------:R-:W-:Y:S01]  /*4bb0*/  @!P1 IMAD.HI.U32 R3, R75, R11, RZ ;  /* 0x0000000b4b039227 */ /* 0x000fe200078e00ff */
[----:B------:R-:W-:Y:S02]  /*4bc0*/  @!P1 SHF.R.U32.HI R0, RZ, R13, R0 ;  /* 0x0000000dff009219 */ /* 0x000fe40000011600 */
[----:B------:R-:W-:Y:S01]  /*4bd0*/  @P4 SHF.R.U32.HI R182, RZ, 0x10, R17 ;  /* 0x00000010ffb64819 */ /* 0x000fe20000011611 */
[----:B------:R-:W-:Y:S01]  /*4be0*/  VIADD R188, R188, 0x1 ;  /* 0x00000001bcbc7836 */ /* 0x000fe20000000000 */
[----:B------:R-:W-:Y:S02]  /*4bf0*/  @!P1 SHF.R.U32.HI R2, RZ, R14, R3 ;  /* 0x0000000eff029219 */ /* 0x000fe40000011603 */
[----:B------:R-:W-:Y:S02]  /*4c00*/  @!P1 SEL R3, R77, R0, !P2 ;  /* 0x000000004d039207 */ /* 0x000fe40005000000 */
[----:B------:R-:W-:Y:S05]  /*4c10*/  @!P1 SEL R2, R75, R2, !P0 ;  /* 0x000000024b029207 */ /* 0x000fea0004000000 */
[----:B------:R-:W-:Y:S02]  /*4c20*/  @!P1 IMAD.IADD R0, R2, 0x1, -R3 ;  /* 0x0000000102009824 */ /* 0x000fe400078e0a03 */
[----:B------:R-:W-:Y:S02]  /*4c30*/  @!P1 IMAD.IADD R2, R3, 0x1, -R2 ;  /* 0x0000000103029824 */ /* 0x000fe400078e0a02 */
[----:B------:R-:W-:Y:S02]  /*4c40*/  @!P1 IMAD R77, R0, R9, R77 ;  /* 0x00000009004d9224 */ /* 0x000fe400078e024d */
[----:B------:R-:W-:Y:S01]  /*4c50*/  @!P1 IMAD R75, R2, R10, R75 ;  /* 0x0000000a024b9224 */ /* 0x000fe200078e024b */
[----:B------:R-:W-:Y:S06]  /*4c60*/  BRA.U !UP0, `(.L_x_79) ;  /* 0x0000000108407547 */ /* 0x000fec000b800000 */
[----:B------:R-:W1:Y:S01]  /*4c70*/  LDCU.64 UR8, c[0x4][0x80] ;  /* 0x01001000ff0877ac */ /* 0x000e620008000a00 */
[----:B------:R-:W-:Y:S01]  /*4c80*/  MOV R3, 0x0 ;  /* 0x0000000000037802 */ /* 0x000fe20000000f00 */
[----:B------:R-:W-:Y:S02]  /*4c90*/  HFMA2 R12, -RZ, RZ, 0, 5.9604644775390625e-08 ;  /* 0x00000001ff0c7431 */ /* 0x000fe400000001ff */
[----:B------:R-:W-:Y:S02]  /*4ca0*/  IMAD.MOV.U32 R8, RZ, RZ, 0x70 ;  /* 0x00000070ff087424 */ /* 0x000fe400078e00ff */
[----:B------:R-:W-:Y:S01]  /*4cb0*/  IMAD.MOV.U32 R13, RZ, RZ, RZ ;  /* 0x000000ffff0d7224 */ /* 0x000fe200078e00ff */
[----:B------:R-:W2:Y:S01]  /*4cc0*/  LDCU.64 UR6, c[0x4][0x88] ;  /* 0x01001100ff0677ac */ /* 0x000ea20008000a00 */
[----:B------:R-:W3:Y:S01]  /*4cd0*/  LDC.64 R2, c[0x4][R3] ;  /* 0x0100000003027b82 */ /* 0x000ee20000000a00 */
[----:B------:R-:W4:Y:S01]  /*4ce0*/  LDCU.64 UR4, c[0x4][0x8] ;  /* 0x01000100ff0477ac */ /* 0x000f220008000a00 */
[----:B-1----:R-:W-:Y:S01]  /*4cf0*/  MOV R5, UR9 ;  /* 0x0000000900057c02 */ /* 0x002fe20008000f00 */
[----:B------:R-:W-:Y:S01]  /*4d00*/  IMAD.U32 R4, RZ, RZ, UR8 ;  /* 0x00000008ff047e24 */ /* 0x000fe2000f8e00ff */
[----:B--2---:R-:W-:Y:S01]  /*4d10*/  MOV R7, UR7 ;  /* 0x0000000700077c02 */ /* 0x004fe20008000f00 */
[----:B------:R-:W-:Y:S01]  /*4d20*/  IMAD.U32 R6, RZ, RZ, UR6 ;  /* 0x00000006ff067e24 */ /* 0x000fe2000f8e00ff */
[----:B----4-:R-:W-:Y:S01]  /*4d30*/  MOV R11, UR5 ;  /* 0x00000005000b7c02 */ /* 0x010fe20008000f00 */
[----:B------:R-:W-:Y:S02]  /*4d40*/  IMAD.U32 R10, RZ, RZ, UR4 ;  /* 0x00000004ff0a7e24 */ /* 0x000fe4000f8e00ff */
[----:B------:R-:W-:Y:S07]  /*4d50*/  LEPC R20, `(.L_x_79) ;  /* 0x000000001014794e */ /* 0x000fee0000000000 */
[----:B---3-5:R-:W-:Y:S05]  /*4d60*/  CALL.ABS.NOINC R2 ;  /* 0x0000000002007343 */ /* 0x028fea0003c00000 */
.L_x_79:
[----:B------:R-:W-:Y:S01]  /*4d70*/  LOP3.LUT P0, RZ, R186, 0x1b0, RZ, 0xc0, !PT ;  /* 0x000001b0baff7812 */ /* 0x000fe2000780c0ff */
[----:B------:R-:W-:Y:S11]  /*4d80*/  BSSY.RECONVERGENT B6, `(.L_x_80) ;  /* 0x0000013000067945 */ /* 0x000ff60003800200 */
[----:B------:R-:W-:Y:S01]  /*4d90*/  @!UPT UIADD3 URZ, UPT, UPT, URZ, URZ, URZ ;  /* 0x000000fffffff290 */ /* 0x000fe2000fffe0ff */
[----:B------:R-:W-:Y:S05]  /*4da0*/  @!P0 BRA `(.L_x_81) ;  /* 0x0000000000408947 */ /* 0x000fea0003800000 */
        /* <DEDUP_REMOVED lines=16> */
.L_x_81:
[----:B------:R-:W-:Y:S05]  /*4eb0*/  BSYNC.RECONVERGENT B6 ;  /* 0x0000000000067941 */ /* 0x000fea0003800200 */
.L_x_80:
[----:B------:R-:W-:Y:S01]  /*4ec0*/  ISETP.NE.U32.AND P3, PT, R156, RZ, PT ;  /* 0x000000ff9c00720c */ /* 0x000fe20003f65070 */
[----:B------:R-:W-:Y:S01]  /*4ed0*/  UISETP.NE.AND UP1, UPT, UR44, URZ, UPT ;  /* 0x000000ff2c00728c */ /* 0x000fe2000bf25270 */
[----:B------:R-:W-:Y:S02]  /*4ee0*/  ISETP.NE.U32.AND P4, PT, R152, RZ, PT ;  /* 0x000000ff9800720c */ /* 0x000fe40003f85070 */
[----:B------:R-:W-:Y:S02]  /*4ef0*/  ISETP.NE.AND.EX P3, PT, R157, RZ, PT, P3 ;  /* 0x000000ff9d00720c */ /* 0x000fe40003f65330 */
[----:B------:R-:W-:Y:S02]  /*4f00*/  PLOP3.LUT P1, PT, PT, PT, PT, 0x8, 0x80 ;  /* 0x000000000080781c */ /* 0x000fe40003f2e170 */
[----:B------:R-:W-:Y:S02]  /*4f10*/  PLOP3.LUT P0, PT, PT, PT, UP1, 0x80, 0x8 ;  /* 0x000000000008781c */ /* 0x000fe40003f0f018 */
[----:B------:R-:W-:Y:S02]  /*4f20*/  ISETP.NE.AND.EX P4, PT, R153, RZ, PT, P4 ;  /* 0x000000ff9900720c */ /* 0x000fe40003f85340 */
[----:B------:R-:W1:Y:S09]  /*4f30*/  @UP1 LDCU.64 UR4, c[0x0][0x888] ;  /* 0x00011100ff0417ac */ /* 0x000e720008000a00 */
[----:B------:R-:W-:Y:S01]  /*4f40*/  @P0 PLOP3.LUT P1, PT, P3, PT, PT, 0x80, 0x8 ;  /* 0x000000000008081c */ /* 0x000fe20001f2f070 */
[----:B-1----:R-:W-:Y:S04]  /*4f50*/  @UP1 UISETP.NE.U32.AND UP0, UPT, UR4, URZ, UPT ;  /* 0x000000ff0400128c */ /* 0x002fe8000bf05070 */
[----:B------:R-:W-:Y:S04]  /*4f60*/  @UP1 UISETP.NE.AND.EX UP0, UPT, UR5, URZ, UPT, UP0 ;  /* 0x000000ff0500128c */ /* 0x000fe8000bf05300 */
[----:B------:R-:W-:Y:S01]  /*4f70*/  @UP1 USEL UR4, URZ, 0xffffffff, UP0 ;  /* 0xffffffffff041887 */ /* 0x000fe20008000000 */
[----:B------:R-:W-:Y:S11]  /*4f80*/  @!P3 BRA `(.L_x_82) ;  /* 0x00000000002cb947 */ /* 0x000ff60003800000 */
[----:B------:R-:W-:Y:S01]  /*4f90*/  ISETP.NE.U32.AND P2, PT, R154, RZ, PT ;  /* 0x000000ff9a00720c */ /* 0x000fe20003f45070 */
[----:B------:R-:W-:Y:S03]  /*4fa0*/  IMAD.MOV.U32 R168, RZ, RZ, 0x1 ;  /* 0x00000001ffa87424 */ /* 0x000fe600078e00ff */
[----:B------:R-:W-:Y:S11]  /*4fb0*/  ISETP.NE.AND.EX P2, PT, R155, RZ, PT, P2 ;  /* 0x000000ff9b00720c */ /* 0x000ff60003f45320 */
[----:B------:R-:W-:Y:S02]  /*4fc0*/  @!UPT UIADD3 URZ, UPT, UPT, URZ, URZ, URZ ;  /* 0x000000fffffff290 */ /* 0x000fe4000fffe0ff */
[----:B------:R-:W1:Y:S01]  /*4fd0*/  @P2 LDC.64 R2, c[0x0][0x888] ;  /* 0x00022200ff022b82 */ /* 0x000e620000000a00 */
[----:B------:R-:W-:Y:S04]  /*4fe0*/  @P2 IMAD R0, R156, UR36, RZ ;  /* 0x000000249c002c24 */ /* 0x000fe8000f8e02ff */
[----:B-1----:R-:W-:Y:S04]  /*4ff0*/  @P2 IMAD.WIDE R2, R0, 0x4, R2 ;  /* 0x0000000400022825 */ /* 0x002fe800078e0202 */
[----:B------:R-:W-:Y:S01]  /*5000*/  HFMA2 R0, -RZ, RZ, 0, 5.9604644775390625e-08 ;  /* 0x00000001ff007431 */ /* 0x000fe200000001ff */
[----:B-----5:R1:W5:Y:S04]  /*5010*/  @P2 LDG.E R80, desc[UR40][R2.64] ;  /* 0x0000002802502981 */ /* 0x020368000c1e1900 */
[----:B------:R-:W-:Y:S01]  /*5020*/  @!P2 PRMT R168, R0, 0x7610, R168 ;  /* 0x0000761000a8a816 */ /* 0x000fe200000000a8 */
[----:B-1----:R-:W2:Y:S06]  /*5030*/  @!P2 LDC R80, c[0x0][0x880] ;  /* 0x00022000ff50ab82 */ /* 0x002eac0000000800 */
.L_x_82:
[----:B------:R-:W-:Y:S05]  /*5040*/  @!P4 BRA `(.L_x_83) ;  /* 0x000000000020c947 */ /* 0x000fea0003800000 */
[----:B------:R-:W-:Y:S04]  /*5050*/  ISETP.NE.U32.AND P2, PT, R146, RZ, PT ;  /* 0x000000ff9200720c */ /* 0x000fe80003f45070 */
[----:B------:R-:W-:Y:S11]  /*5060*/  ISETP.NE.AND.EX P2, PT, R147, RZ, PT, P2 ;  /* 0x000000ff9300720c */ /* 0x000ff60003f45320 */
[----:B------:R-:W-:Y:S02]  /*5070*/  @!UPT UIADD3 URZ, UPT, UPT, URZ, URZ, URZ ;  /* 0x000000fffffff290 */ /* 0x000fe4000fffe0ff */
[----:B------:R-:W1:Y:S01]  /*5080*/  @P2 LDC.64 R2, c[0x0][0x8a8] ;  /* 0x00022a00ff022b82 */ /* 0x000e620000000a00 */
[----:B------:R-:W-:Y:S04]  /*5090*/  @P2 IMAD R0, R152, UR36, RZ ;  /* 0x0000002498002c24 */ /* 0x000fe8000f8e02ff */
[----:B-1----:R-:W-:Y:S05]  /*50a0*/  @P2 IMAD.WIDE R2, R0, 0x4, R2 ;  /* 0x0000000400022825 */ /* 0x002fea00078e0202 */
[----:B-----5:R1:W5:Y:S02]  /*50b0*/  @P2 LDG.E R78, desc[UR40][R2.64] ;  /* 0x00000028024e2981 */ /* 0x020364000c1e1900 */
[----:B-1----:R-:W3:Y:S02]  /*50c0*/  @!P2 LDC R78, c[0x0][0x8a0] ;  /* 0x00022800ff4eab82 */ /* 0x002ee40000000800 */
.L_x_83:
[----:B--2--5:R-:W-:Y:S01]  /*50d0*/  @P0 ISETP.NE.AND P4, PT, R80, RZ, PT ;  /* 0x000000ff5000020c */ /* 0x024fe20003f85270 */
[----:B------:R-:W-:Y:S01]  /*50e0*/  IMAD.U32 R0, RZ, RZ, UR4 ;  /* 0x00000004ff007e24 */ /* 0x000fe2000f8e00ff */
[----:B------:R-:W-:Y:S01]  /*50f0*/  @P0 LOP3.LUT P2, RZ, R168, 0xff, RZ, 0xc0, !PT ;  /* 0x000000ffa8ff0812 */ /* 0x000fe2000784c0ff */
[----:B------:R-:W-:Y:S01]  /*5100*/  BSSY B1, `(.L_x_84) ;  /* 0x000003d000017945 */ /* 0x000fe20003800000 */
[----:B------:R-:W-:Y:S01]  /*5110*/  @P0 SEL R3, RZ, 0xffffffff, P4 ;  /* 0xffffffffff030807 */ /* 0x000fe20002000000 */
[C---:B------:R-:W-:Y:S01]  /*5120*/  IMAD R64, R76.reuse, 0x40, R79 ;  /* 0x000000404c407824 */ /* 0x040fe200078e024f */
[----:B------:R-:W-:Y:S02]  /*5130*/  LEA R148, R76, UR43, 0x3 ;  /* 0x0000002b4c947c11 */ /* 0x000fe4000f8e18ff */
[----:B------:R-:W-:Y:S02]  /*5140*/  CS2R R102, SRZ ;  /* 0x0000000000667805 */ /* 0x000fe4000001ff00 */
[----:B------:R-:W-:Y:S02]  /*5150*/  @P1 SEL R3, R0, R3, !P2 ;  /* 0x0000000300031207 */ /* 0x000fe40005000000 */
[----:B------:R-:W-:Y:S02]  /*5160*/  CS2R R100, SRZ ;  /* 0x0000000000647805 */ /* 0x000fe4000001ff00 */
[----:B------:R-:W-:Y:S02]  /*5170*/  SHF.L.U32 R5, R185, 0x1f, RZ ;  /* 0x0000001fb9057819 */ /* 0x000fe400000006ff */
[----:B------:R-:W-:Y:S02]  /*5180*/  CS2R R98, SRZ ;  /* 0x0000000000627805 */ /* 0x000fe4000001ff00 */
[----:B------:R-:W-:Y:S02]  /*5190*/  @P0 LOP3.LUT R3, R3, 0x1, RZ, 0xc0, !PT ;  /* 0x0000000103030812 */ /* 0x000fe400078ec0ff */
[----:B------:R-:W-:Y:S02]  /*51a0*/  CS2R R96, SRZ ;  /* 0x0000000000607805 */ /* 0x000fe4000001ff00 */
[----:B------:R-:W-:Y:S02]  /*51b0*/  PLOP3.LUT P5, PT, PT, PT, PT, 0x8, 0x80 ;  /* 0x000000000080781c */ /* 0x000fe40003fae170 */
[----:B------:R-:W-:Y:S02]  /*51c0*/  CS2R R94, SRZ ;  /* 0x00000000005e7805 */ /* 0x000fe4000001ff00 */
[----:B------:R-:W-:Y:S02]  /*51d0*/  ISETP.NE.U32.OR P1, PT, R3, 0x1, !P0 ;  /* 0x000000010300780c */ /* 0x000fe40004725470 */
[----:B------:R-:W-:Y:S02]  /*51e0*/  CS2R R92, SRZ ;  /* 0x00000000005c7805 */ /* 0x000fe4000001ff00 */
[----:B------:R-:W-:Y:S02]  /*51f0*/  CS2R R90, SRZ ;  /* 0x00000000005a7805 */ /* 0x000fe4000001ff00 */
[----:B------:R-:W-:Y:S07]  /*5200*/  CS2R R88, SRZ ;  /* 0x0000000000587805 */ /* 0x000fee000001ff00 */
[----:B------:R-:W-:Y:S04]  /*5210*/  @P1 SHF.L.U32 R2, R183, 0x1f, RZ ;  /* 0x0000001fb7021819 */ /* 0x000fe800000006ff */
[----:B------:R-:W1:Y:S01]  /*5220*/  @P1 SYNCS.PHASECHK.TRANS64.TRYWAIT P0, [UR43+0x40], R2 ;  /* 0x00004002ff0015a7 */ /* 0x000e62000800112b */
[----:B------:R2:W4:Y:S01]  /*5230*/  SYNCS.PHASECHK.TRANS64.TRYWAIT P4, [R148+URZ+0x80], R5 ;  /* 0x00008005940075a7 */ /* 0x00052200080811ff */
[----:B-1----:R-:W-:Y:S01]  /*5240*/  @P1 PLOP3.LUT P5, PT, P0, PT, PT, 0x8, 0x80 ;  /* 0x000000000080181c */ /* 0x002fe200007ae170 */
[----:B------:R-:W-:Y:S01]  /*5250*/  @!UPT UIADD3 URZ, UPT, UPT, URZ, URZ, URZ ;  /* 0x000000fffffff290 */ /* 0x000fe2000fffe0ff */
[----:B--2-4-:R-:W-:Y:S11]  /*5260*/  @!P1 BRA `(.L_x_85) ;  /* 0x0000000000989947 */ /* 0x014ff60003800000 */
[----:B------:R-:W-:Y:S01]  /*5270*/  ISETP.NE.U32.AND P0, PT, RZ, UR38, PT ;  /* 0x00000026ff007c0c */ /* 0x000fe2000bf05070 */
[----:B------:R-:W-:Y:S01]  /*5280*/  BSSY B0, `(.L_x_86) ;  /* 0x0000016000007945 */ /* 0x000fe20003800000 */
[----:B------:R-:W-:Y:S02]  /*5290*/  ISETP.NE.AND P2, PT, R80, RZ, PT ;  /* 0x000000ff5000720c */ /* 0x000fe40003f45270 */
[----:B------:R-:W-:Y:S02]  /*52a0*/  CS2R R90, SRZ ;  /* 0x00000000005a7805 */ /* 0x000fe4000001ff00 */
[----:B------:R-:W-:Y:S02]  /*52b0*/  ISETP.NE.AND.EX P0, PT, RZ, UR39, PT, P0 ;  /* 0x00000027ff007c0c */ /* 0x000fe4000bf05300 */
[----:B------:R-:W-:Y:S02]  /*52c0*/  CS2R R88, SRZ ;  /* 0x0000000000587805 */ /* 0x000fe4000001ff00 */
[----:B------:R-:W-:Y:S02]  /*52d0*/  LOP3.LUT P1, RZ, R168, 0xff, RZ, 0xc0, !PT ;  /* 0x000000ffa8ff7812 */ /* 0x000fe4000782c0ff */
[----:B------:R-:W-:Y:S02]  /*52e0*/  CS2R R94, SRZ ;  /* 0x00000000005e7805 */ /* 0x000fe4000001ff00 */
[----:B------:R-:W-:Y:S02]  /*52f0*/  SEL R0, RZ, 0xffffffff, P2 ;  /* 0xffffffffff007807 */ /* 0x000fe40001000000 */
[----:B------:R-:W-:Y:S02]  /*5300*/  CS2R R92, SRZ ;  /* 0x00000000005c7805 */ /* 0x000fe4000001ff00 */
[----:B------:R-:W-:Y:S02]  /*5310*/  SEL R3, RZ, 0xffffffff, P0 ;  /* 0xffffffffff037807 */ /* 0x000fe40000000000 */
[----:B------:R-:W-:Y:S02]  /*5320*/  CS2R R98, SRZ ;  /* 0x0000000000627805 */ /* 0x000fe4000001ff00 */
[----:B------:R-:W-:Y:S02]  /*5330*/  CS2R R96, SRZ ;  /* 0x0000000000607805 */ /* 0x000fe4000001ff00 */
[----:B------:R-:W-:Y:S02]  /*5340*/  CS2R R102, SRZ ;  /* 0x0000000000667805 */ /* 0x000fe4000001ff00 */
[----:B------:R-:W-:Y:S02]  /*5350*/  @P3 SEL R0, R3, R0, !P1 ;  /* 0x0000000003003207 */ /* 0x000fe40004800000 */
[----:B------:R-:W-:Y:S02]  /*5360*/  CS2R R100, SRZ ;  /* 0x0000000000647805 */ /* 0x000fe4000001ff00 */
[----:B------:R-:W-:Y:S04]  /*5370*/  LOP3.LUT R0, R0, 0x1, RZ, 0xc0, !PT ;  /* 0x0000000100007812 */ /* 0x000fe800078ec0ff */
[----:B------:R-:W-:Y:S01]  /*5380*/  ISETP.NE.U32.AND P0, PT, R0, 0x1, PT ;  /* 0x000000010000780c */ /* 0x000fe20003f05070 */
[----:B------:R-:W-:Y:S01]  /*5390*/  @!UPT UIADD3 URZ, UPT, UPT, URZ, URZ, URZ ;  /* 0x000000fffffff290 */ /* 0x000fe2000fffe0ff */
[----:B------:R-:W-:Y:S11]  /*53a0*/  @!P5 BRA `(.L_x_87) ;  /* 0x00000000000cd947 */ /* 0x000ff60003800000 */
[----:B------:R-:W-:Y:S04]  /*53b0*/  SHF.L.U32 R3, R183, 0x1f, RZ ;  /* 0x0000001fb7037819 */ /* 0x000fe800000006ff */
[----:B------:R-:W1:Y:S02]  /*53c0*/  SYNCS.PHASECHK.TRANS64.TRYWAIT P1, [UR43+0x40], R3 ;  /* 0x00004003ff0075a7 */ /* 0x000e64000802112b */
[----:B-1----:R-:W-:Y:S05]  /*53d0*/  @!P1 BRA `(.L_x_88) ;  /* 0x0000001c009c9947 */ /* 0x002fea0003800000 */
.L_x_87:
[----:B------:R-:W-:Y:S05]  /*53e0*/  BSYNC B0 ;  /* 0x0000000000007941 */ /* 0x000fea0003800000 */
.L_x_86:
[----:B------:R2:W4:Y:S01]  /*53f0*/  @P0 LDS.128 R88, [R180+UR43+0x200] ;  /* 0x0002002bb4580984 */ /* 0x0005220008000c00 */
[----:B------:R-:W-:Y:S01]  /*5400*/  UIADD3 UR4, UPT, UPT, UR43, 0x48, URZ ;  /* 0x000000482b047890 */ /* 0x000fe2000fffe0ff */
[----:B------:R-:W-:Y:S02]  /*5410*/  LOP3.LUT R183, R183, 0x1, RZ, 0x3c, !PT ;  /* 0x00000001b7b77812 */ /* 0x000fe400078e3cff */
[----:B------:R2:W1:Y:S01]  /*5420*/  @P0 LDS.128 R92, [R179+0x200] ;  /* 0x00020000b35c0984 */ /* 0x0004620000000c00 */
[----:B------:R-:W-:Y:S03]  /*5430*/  UPRMT UR4, UR37, 0x654, UR4 ;  /* 0x0000065425047896 */ /* 0x000fe60008000004 */
[----:B------:R2:W1:Y:S04]  /*5440*/  @P0 LDS.128 R96, [R178+0x200] ;  /* 0x00020000b2600984 */ /* 0x0004680000000c00 */
[----:B------:R2:W1:Y:S01]  /*5450*/  @P0 LDS.128 R100, [R177+0x200] ;  /* 0x00020000b1640984 */ /* 0x0004620000000c00 */
[----:B------:R-:W-:Y:S01]  /*5460*/  @!PT LDS RZ, [RZ] ;  /* 0x00000000fffff984 */ /* 0x000fe20000000800 */
[----:B------:R-:W-:Y:S01]  /*5470*/  @!PT LDS RZ, [RZ] ;  /* 0x00000000fffff984 */ /* 0x000fe20000000800 */
[----:B------:R-:W-:Y:S01]  /*5480*/  @!PT LDS RZ, [RZ] ;  /* 0x00000000fffff984 */ /* 0x000fe20000000800 */
[----:B------:R-:W-:Y:S01]  /*5490*/  @!PT LDS RZ, [RZ] ;  /* 0x00000000fffff984 */ /* 0x000fe20000000800 */
[----:B------:R5:W-:Y:S06]  /*54a0*/  MEMBAR.ALL.CTA ;  /* 0x0000000000007992 */ /* 0x000bec0000008000 */
[----:B-----5:R-:W5:Y:S02]  /*54b0*/  FENCE.VIEW.ASYNC.S ;  /* 0x00000000000073c6 */ /* 0x020f640000000000 */
[----:B-----5:R-:W-:Y:S01]  /*54c0*/  SYNCS.ARRIVE.TRANS64.RED.A1T0 RZ, [UR4], RZ ;  /* 0x000000ffffff79a7 */ /* 0x020fe20008100404 */
.L_x_85:
[----:B------:R-:W-:Y:S05]  /*54d0*/  BSYNC B1 ;  /* 0x0000000000017941 */ /* 0x000fea0003800000 */
.L_x_84:
[----:B-1----:R-:W-:Y:S04]  /*54e0*/  SHF.R.U32.HI R0, RZ, 0x15, R64 ;  /* 0x00000015ff007819 */ /* 0x002fe80000011640 */
[----:B------:R-:W-:Y:S01]  /*54f0*/  LOP3.LUT P0, RZ, R0, 0x3, R181, 0x48, !PT ;  /* 0x0000000300ff7812 */ /* 0x000fe200078048b5 */
[----:B------:R-:W-:Y:S01]  /*5500*/  @!UPT UIADD3 URZ, UPT, UPT, URZ, URZ, URZ ;  /* 0x000000fffffff290 */ /* 0x000fe2000fffe0ff */
[----:B------:R-:W-:Y:S11]  /*5510*/  @P4 BRA `(.L_x_89) ;  /* 0x0000000000084947 */ /* 0x000ff60003800000 */
[----:B------:R-:W1:Y:S02]  /*5520*/  SYNCS.PHASECHK.TRANS64.TRYWAIT P1, [R148+URZ+0x80], R5 ;  /* 0x00008005940075a7 */ /* 0x000e6400080211ff */
[----:B-1----:R-:W-:Y:S05]  /*5530*/  @!P1 BRA `(.L_x_90) ;  /* 0x0000001c005c9947 */ /* 0x002fea0003800000 */
.L_x_89:
[----:B------:R-:W-:Y:S05]  /*5540*/  @!P0 BRA `(.L_x_91) ;  /* 0x0000000000408947 */ /* 0x000fea0003800000 */
[----:B------:R-:W1:Y:S01]  /*5550*/  LDCU.64 UR8, c[0x4][0x70] ;  /* 0x01000e00ff0877ac */ /* 0x000e620008000a00 */
[----:B------:R-:W-:Y:S01]  /*5560*/  MOV R3, 0x0 ;  /* 0x0000000000037802 */ /* 0x000fe20000000f00 */
[----:B------:R-:W-:Y:S02]  /*5570*/  HFMA2 R12, -RZ, RZ, 0, 5.9604644775390625e-08 ;  /* 0x00000001ff0c7431 */ /* 0x000fe400000001ff */
[----:B------:R-:W-:Y:S02]  /*5580*/  IMAD.MOV.U32 R8, RZ, RZ, 0x192 ;  /* 0x00000192ff087424 */ /* 0x000fe400078e00ff */
[----:B------:R-:W-:Y:S01]  /*5590*/  IMAD.MOV.U32 R13, RZ, RZ, RZ ;  /* 0x000000ffff0d7224 */ /* 0x000fe200078e00ff */
[----:B------:R-:W5:Y:S01]  /*55a0*/  LDCU.64 UR6, c[0x4][0x78] ;  /* 0x01000f00ff0677ac */ /* 0x000f620008000a00 */
[----:B------:R-:W2:Y:S01]  /*55b0*/  LDC.64 R2, c[0x4][R3] ;  /* 0x0100000003027b82 */ /* 0x000ea20000000a00 */
[----:B------:R-:W3:Y:S01]  /*55c0*/  LDCU.64 UR4, c[0x4][0x10] ;  /* 0x01000200ff0477ac */ /* 0x000ee20008000a00 */
[----:B-1----:R-:W-:Y:S01]  /*55d0*/  MOV R5, UR9 ;  /* 0x0000000900057c02 */ /* 0x002fe20008000f00 */
[----:B------:R-:W-:Y:S01]  /*55e0*/  IMAD.U32 R4, RZ, RZ, UR8 ;  /* 0x00000008ff047e24 */ /* 0x000fe2000f8e00ff */
[----:B-----5:R-:W-:Y:S01]  /*55f0*/  MOV R7, UR7 ;  /* 0x0000000700077c02 */ /* 0x020fe20008000f00 */
[----:B------:R-:W-:Y:S01]  /*5600*/  IMAD.U32 R6, RZ, RZ, UR6 ;  /* 0x00000006ff067e24 */ /* 0x000fe2000f8e00ff */
[----:B---3--:R-:W-:Y:S01]  /*5610*/  MOV R11, UR5 ;  /* 0x00000005000b7c02 */ /* 0x008fe20008000f00 */
[----:B------:R-:W-:Y:S02]  /*5620*/  IMAD.U32 R10, RZ, RZ, UR4 ;  /* 0x00000004ff0a7e24 */ /* 0x000fe4000f8e00ff */
[----:B------:R-:W-:Y:S07]  /*5630*/  LEPC R20, `(.L_x_91) ;  /* 0x000000001014794e */ /* 0x000fee0000000000 */
[----:B--2-4-:R-:W-:Y:S05]  /*5640*/  CALL.ABS.NOINC R2 ;  /* 0x0000000002007343 */ /* 0x014fea0003c00000 */
.L_x_91:
[----:B------:R-:W-:Y:S01]  /*5650*/  LOP3.LUT P0, RZ, R176, 0x60, RZ, 0xc0, !PT ;  /* 0x00000060b0ff7812 */ /* 0x000fe2000780c0ff */
[----:B------:R-:W-:Y:S05]  /*5660*/  WARPSYNC.ALL ;  /* 0x0000000000007948 */ /* 0x000fea0003800000 */
[----:B----4-:R-:W-:Y:S01]  /*5670*/  IMAD.U32 R141, R90, 0x10000, RZ ;  /* 0x000100005a8d7824 */ /* 0x010fe200078e00ff */
[----:B------:R-:W-:Y:S01]  /*5680*/  R2UR UR4, R64 ;  /* 0x00000000400472ca */ /* 0x000fe200000e0000 */
[----:B------:R-:W-:Y:S01]  /*5690*/  IMAD.U32 R136, R92, 0x10000, RZ ;  /* 0x000100005c887824 */ /* 0x000fe200078e00ff */
[C---:B------:R-:W-:Y:S01]  /*56a0*/  SHF.L.U32 R82, R88.reuse, 0x10, RZ ;  /* 0x0000001058527819 */ /* 0x040fe200000006ff */
[----:B------:R-:W-:Y:S01]  /*56b0*/  IMAD.U32 R121, R97, 0x10000, RZ ;  /* 0x0001000061797824 */ /* 0x000fe200078e00ff */
[----:B------:R-:W-:Y:S01]  /*56c0*/  PRMT R81, R88, 0x8880, RZ ;  /* 0x0000888058517816 */ /* 0x000fe200000000ff */
[----:B------:R-:W-:Y:S01]  /*56d0*/  IMAD.U32 R106, R102, 0x10000, RZ ;  /* 0x00010000666a7824 */ /* 0x000fe200078e00ff */
[----:B------:R-:W-:Y:S01]  /*56e0*/  SHF.L.U32 R83, R88, 0x8, RZ ;  /* 0x0000000858537819 */ /* 0x000fe200000006ff */
[----:B------:R-:W-:Y:S01]  /*56f0*/  IMAD.SHL.U32 R129, R94, 0x100, RZ ;  /* 0x000001005e817824 */ /* 0x000fe200078e00ff */
[----:B------:R-:W-:Y:S01]  /*5700*/  SHF.R.S32.HI R82, RZ, 0x18, R82 ;  /* 0x00000018ff527819 */ /* 0x000fe20000011452 */
[----:B------:R-:W-:Y:S01]  /*5710*/  IMAD.SHL.U32 R114, R99, 0x100, RZ ;  /* 0x0000010063727824 */ /* 0x000fe200078e00ff */
[C---:B------:R-:W-:Y:S01]  /*5720*/  PRMT R145, R89.reuse, 0x8880, RZ ;  /* 0x0000888059917816 */ /* 0x040fe200000000ff */
[----:B------:R-:W-:Y:S01]  /*5730*/  BSSY.RECONVERGENT B0, `(.L_x_92) ;  /* 0x0000125000007945 */ /* 0x000fe20003800200 */
[----:B------:R-:W-:Y:S01]  /*5740*/  SHF.R.S32.HI R83, RZ, 0x18, R83 ;  /* 0x00000018ff537819 */ /* 0x000fe20000011453 */
[----:B------:R-:W3:Y:S01]  /*5750*/  LDTM.x64 R4, tmem[UR4] ;  /* 0x00000004000479ee */ /* 0x000ee20008340000 */
[----:B------:R-:W-:Y:S01]  /*5760*/  NOP ;  /* 0x0000000000007918 */ /* 0x000fe20000000000 */
[----:B------:R-:W-:Y:S02]  /*5770*/  R2UR UR5, R148 ;  /* 0x00000000940572ca */ /* 0x000fe400000e0000 */
[----:B------:R-:W-:Y:S02]  /*5780*/  SHF.R.S32.HI R84, RZ, 0x18, R88 ;  /* 0x00000018ff547819 */ /* 0x000fe40000011458 */
[----:B------:R-:W-:Y:S02]  /*5790*/  SHF.L.U32 R144, R89, 0x10, RZ ;  /* 0x0000001059907819 */ /* 0x000fe400000006ff */
[----:B------:R-:W-:Y:S02]  /*57a0*/  PRMT R142, R90, 0x8880, RZ ;  /* 0x000088805a8e7816 */ /* 0x000fe400000000ff */
[----:B------:R-:W-:Y:S02]  /*57b0*/  SHF.R.S32.HI R85, RZ, 0x18, R89 ;  /* 0x00000018ff557819 */ /* 0x000fe40000011459 */
[C---:B------:R-:W-:Y:S02]  /*57c0*/  PRMT R140, R91.reuse, 0x8880, RZ ;  /* 0x000088805b8c7816 */ /* 0x040fe400000000ff */
[----:B------:R-:W-:Y:S01]  /*57d0*/  SHF.R.S32.HI R86, RZ, 0x18, R90 ;  /* 0x00000018ff567819 */ /* 0x000fe2000001145a */
[----:B------:R-:W-:Y:S01]  /*57e0*/  UIADD3 UR5, UPT, UPT, UR5, 0xa0, URZ ;  /* 0x000000a005057890 */ /* 0x000fe2000fffe0ff */
[----:B------:R-:W-:Y:S02]  /*57f0*/  SHF.L.U32 R139, R91, 0x10, RZ ;  /* 0x000000105b8b7819 */ /* 0x000fe400000006ff */
[----:B------:R-:W-:Y:S01]  /*5800*/  PRMT R137, R92, 0x8880, RZ ;  /* 0x000088805c897816 */ /* 0x000fe200000000ff */
[----:B------:R-:W-:Y:S01]  /*5810*/  UPRMT UR5, UR37, 0x654, UR5 ;  /* 0x0000065425057896 */ /* 0x000fe20008000005 */
[----:B------:R-:W-:Y:S02]  /*5820*/  SHF.R.S32.HI R88, RZ, 0x18, R91 ;  /* 0x00000018ff587819 */ /* 0x000fe4000001145b */
[C---:B------:R-:W-:Y:S01]  /*5830*/  PRMT R134, R93.reuse, 0x8880, RZ ;  /* 0x000088805d867816 */ /* 0x040fe200000000ff */
[C---:B---3--:R-:W-:Y:S01]  /*5840*/  IMAD R4, R78.reuse, R4, RZ ;  /* 0x000000044e047224 */ /* 0x048fe200078e02ff */
[----:B------:R-:W-:Y:S01]  /*5850*/  SHF.L.U32 R133, R93, 0x10, RZ ;  /* 0x000000105d857819 */ /* 0x000fe200000006ff */
[----:B------:R-:W-:Y:S01]  /*5860*/  IMAD R5, R78, R5, RZ ;  /* 0x000000054e057224 */ /* 0x000fe200078e02ff */
[----:B------:R-:W-:Y:S01]  /*5870*/  PRMT R131, R94, 0x8880, RZ ;  /* 0x000088805e837816 */ /* 0x000fe200000000ff */
[C---:B------:R-:W-:Y:S01]  /*5880*/  IMAD R6, R78.reuse, R6, RZ ;  /* 0x000000064e067224 */ /* 0x040fe200078e02ff */
[----:B------:R-:W-:Y:S01]  /*5890*/  SYNCS.ARRIVE.TRANS64.RED.A1T0 RZ, [UR5], RZ ;  /* 0x000000ffffff79a7 */ /* 0x000fe20008100405 */
[-C--:B------:R-:W-:Y:S01]  /*58a0*/  IMAD R4, R81, R80.reuse, R4 ;  /* 0x0000005051047224 */ /* 0x080fe200078e0204 */
[----:B------:R-:W-:Y:S01]  /*58b0*/  MOV R81, R145 ;  /* 0x0000009100517202 */ /* 0x000fe20000000f00 */
[----:B------:R-:W-:Y:S01]  /*58c0*/  IMAD R7, R78, R7, RZ ;  /* 0x000000074e077224 */ /* 0x000fe200078e02ff */
[----:B------:R-:W-:Y:S01]  /*58d0*/  SHF.L.U32 R130, R94, 0x10, RZ ;  /* 0x000000105e827819 */ /* 0x000fe200000006ff */
[-C--:B------:R-:W-:Y:S01]  /*58e0*/  IMAD R5, R82, R80.reuse, R5 ;  /* 0x0000005052057224 */ /* 0x080fe200078e0205 */
[----:B------:R-:W-:Y:S01]  /*58f0*/  SHF.R.S32.HI R82, RZ, 0x18, R144 ;  /* 0x00000018ff527819 */ /* 0x000fe20000011490 */
[----:B------:R-:W-:Y:S01]  /*5900*/  IMAD R6, R83, R80, R6 ;  /* 0x0000005053067224 */ /* 0x000fe200078e0206 */
[C---:B------:R-:W-:Y:S01]  /*5910*/  PRMT R128, R95.reuse, 0x8880, RZ ;  /* 0x000088805f807816 */ /* 0x040fe200000000ff */
[----:B------:R-:W-:Y:S01]  /*5920*/  IMAD R8, R78, R8, RZ ;  /* 0x000000084e087224 */ /* 0x000fe200078e02ff */
[----:B------:R-:W-:Y:S01]  /*5930*/  SHF.L.U32 R127, R95, 0x10, RZ ;  /* 0x000000105f7f7819 */ /* 0x000fe200000006ff */
[-C--:B------:R-:W-:Y:S01]  /*5940*/  IMAD R7, R84, R80.reuse, R7 ;  /* 0x0000005054077224 */ /* 0x080fe200078e0207 */
[----:B------:R-:W-:Y:S01]  /*5950*/  PRMT R125, R96, 0x8880, RZ ;  /* 0x00008880607d7816 */ /* 0x000fe200000000ff */
[----:B------:R-:W-:Y:S01]  /*5960*/  IMAD R9, R78, R9, RZ ;  /* 0x000000094e097224 */ /* 0x000fe200078e02ff */
[----:B------:R-:W-:Y:S01]  /*5970*/  SHF.L.U32 R124, R96, 0x10, RZ ;  /* 0x00000010607c7819 */ /* 0x000fe200000006ff */
[----:B------:R-:W-:Y:S01]  /*5980*/  IMAD R8, R81, R80, R8 ;  /* 0x0000005051087224 */ /* 0x000fe200078e0208 */
[----:B------:R-:W-:Y:S01]  /*5990*/  I2IP.S8.S32.SAT R148, R7, R6, RZ ;  /* 0x0000000607947239 */ /* 0x000fe200000014ff */
[C---:B------:R-:W-:Y:S01]  /*59a0*/  IMAD R10, R78.reuse, R10, RZ ;  /* 0x0000000a4e0a7224 */ /* 0x040fe200078e02ff */
[----:B------:R-:W-:Y:S01]  /*59b0*/  PRMT R122, R97, 0x8880, RZ ;  /* 0x00008880617a7816 */ /* 0x000fe200000000ff */
[----:B------:R-:W-:Y:S01]  /*59c0*/  IMAD R11, R78, R11, RZ ;  /* 0x0000000b4e0b7224 */ /* 0x000fe200078e02ff */
[----:B------:R-:W-:Y:S01]  /*59d0*/  I2IP.S8.S32.SAT R148, R5, R4, R148 ;  /* 0x0000000405947239 */ /* 0x000fe20000001494 */
[----:B------:R-:W-:Y:S01]  /*59e0*/  IMAD R9, R82, R80, R9 ;  /* 0x0000005052097224 */ /* 0x000fe200078e0209 */
[----:B------:R-:W-:Y:S01]  /*59f0*/  SHF.R.S32.HI R82, RZ, 0x18, R141 ;  /* 0x00000018ff527819 */ /* 0x000fe2000001148d */
[----:B------:R-:W-:Y:S01]  /*5a00*/  IMAD R12, R78, R12, RZ ;  /* 0x0000000c4e0c7224 */ /* 0x000fe200078e02ff */
[C---:B------:R-:W-:Y:S01]  /*5a10*/  PRMT R119, R98.reuse, 0x8880, RZ ;  /* 0x0000888062777816 */ /* 0x040fe200000000ff */
[----:B------:R-:W-:Y:S01]  /*5a20*/  IMAD.MOV.U32 R83, RZ, RZ, R142 ;  /* 0x000000ffff537224 */ /* 0x000fe200078e008e */
[----:B------:R-:W-:Y:S01]  /*5a30*/  SHF.L.U32 R118, R98, 0x10, RZ ;  /* 0x0000001062767819 */ /* 0x000fe200000006ff */
[C---:B------:R-:W-:Y:S01]  /*5a40*/  IMAD R13, R78.reuse, R13, RZ ;  /* 0x0000000d4e0d7224 */ /* 0x040fe200078e02ff */
[C---:B------:R-:W-:Y:S01]  /*5a50*/  PRMT R116, R99.reuse, 0x8880, RZ ;  /* 0x0000888063747816 */ /* 0x040fe200000000ff */
[C---:B------:R-:W-:Y:S01]  /*5a60*/  IMAD R14, R78.reuse, R14, RZ ;  /* 0x0000000e4e0e7224 */ /* 0x040fe200078e02ff */
[----:B------:R-:W-:Y:S01]  /*5a70*/  SHF.L.U32 R115, R99, 0x10, RZ ;  /* 0x0000001063737819 */ /* 0x000fe200000006ff */
[----:B------:R-:W-:Y:S01]  /*5a80*/  IMAD R15, R78, R15, RZ ;  /* 0x0000000f4e0f7224 */ /* 0x000fe200078e02ff */
[----:B------:R-:W-:Y:S01]  /*5a90*/  PRMT R113, R100, 0x8880, RZ ;  /* 0x0000888064717816 */ /* 0x000fe200000000ff */
[----:B------:R-:W-:Y:S01]  /*5aa0*/  IMAD R0, R78, R16, RZ ;  /* 0x000000104e007224 */ /* 0x000fe200078e02ff */
[----:B------:R-:W-:Y:S01]  /*5ab0*/  SHF.L.U32 R112, R100, 0x10, RZ ;  /* 0x0000001064707819 */ /* 0x000fe200000006ff */
[C---:B------:R-:W-:Y:S01]  /*5ac0*/  IMAD R2, R78.reuse, R17, RZ ;  /* 0x000000114e027224 */ /* 0x040fe200078e02ff */
[C---:B------:R-:W-:Y:S01]  /*5ad0*/  PRMT R110, R101.reuse, 0x8880, RZ ;  /* 0x00008880656e7816 */ /* 0x040fe200000000ff */
[C---:B------:R-:W-:Y:S01]  /*5ae0*/  IMAD R3, R78.reuse, R18, RZ ;  /* 0x000000124e037224 */ /* 0x040fe200078e02ff */
[----:B------:R-:W-:Y:S01]  /*5af0*/  SHF.L.U32 R109, R101, 0x10, RZ ;  /* 0x00000010656d7819 */ /* 0x000fe200000006ff */
[----:B------:R-:W-:Y:S01]  /*5b00*/  IMAD R19, R78, R19, RZ ;  /* 0x000000134e137224 */ /* 0x000fe200078e02ff */
[----:B------:R-:W-:Y:S01]  /*5b10*/  PRMT R107, R102, 0x8880, RZ ;  /* 0x00008880666b7816 */ /* 0x000fe200000000ff */
[C---:B------:R-:W-:Y:S01]  /*5b20*/  IMAD R16, R78.reuse, R20, RZ ;  /* 0x000000144e107224 */ /* 0x040fe200078e02ff */
[----:B------:R-:W-:Y:S01]  /*5b30*/  PRMT R104, R103, 0x8880, RZ ;  /* 0x0000888067687816 */ /* 0x000fe200000000ff */
[C---:B------:R-:W-:Y:S01]  /*5b40*/  IMAD R17, R78.reuse, R21, RZ ;  /* 0x000000154e117224 */ /* 0x040fe200078e02ff */
[----:B------:R-:W-:Y:S01]  /*5b50*/  SHF.L.U32 R143, R89, 0x8, RZ ;  /* 0x00000008598f7819 */ /* 0x000fe200000006ff */
[C---:B------:R-:W-:Y:S01]  /*5b60*/  IMAD R18, R78.reuse, R22, RZ ;  /* 0x000000164e127224 */ /* 0x040fe200078e02ff */
[----:B------:R-:W-:Y:S01]  /*5b70*/  SHF.R.S32.HI R89, RZ, 0x18, R92 ;  /* 0x00000018ff597819 */ /* 0x000fe2000001145c */
[C---:B------:R-:W-:Y:S01]  /*5b80*/  IMAD R23, R78.reuse, R23, RZ ;  /* 0x000000174e177224 */ /* 0x040fe200078e02ff */
[----:B------:R-:W-:Y:S01]  /*5b90*/  SHF.R.S32.HI R81, RZ, 0x18, R143 ;  /* 0x00000018ff517819 */ /* 0x000fe2000001148f */
[----:B------:R-:W-:Y:S01]  /*5ba0*/  IMAD R20, R78, R24, RZ ;  /* 0x000000184e147224 */ /* 0x000fe200078e02ff */
[----:B------:R-:W-:Y:S01]  /*5bb0*/  SHF.L.U32 R87, R90, 0x8, RZ ;  /* 0x000000085a577819 */ /* 0x000fe200000006ff */
[----:B------:R-:W-:Y:S01]  /*5bc0*/  IMAD R21, R78, R25, RZ ;  /* 0x000000194e157224 */ /* 0x000fe200078e02ff */
[----:B------:R-:W-:Y:S01]  /*5bd0*/  SHF.R.S32.HI R90, RZ, 0x18, R93 ;  /* 0x00000018ff5a7819 */ /* 0x000fe2000001145d */
[----:B------:R-:W-:Y:S01]  /*5be0*/  IMAD R10, R81, R80, R10 ;  /* 0x00000050510a7224 */ /* 0x000fe200078e020a */
[----:B------:R-:W-:Y:S01]  /*5bf0*/  MOV R81, R140 ;  /* 0x0000008c00517202 */ /* 0x000fe20000000f00 */
[-C--:B------:R-:W-:Y:S01]  /*5c00*/  IMAD R11, R85, R80.reuse, R11 ;  /* 0x00000050550b7224 */ /* 0x080fe200078e020b */
[----:B------:R-:W-:Y:S01]  /*5c10*/  SHF.R.S32.HI R87, RZ, 0x18, R87 ;  /* 0x00000018ff577819 */ /* 0x000fe20000011457 */
[-C--:B------:R-:W-:Y:S01]  /*5c20*/  IMAD R12, R83, R80.reuse, R12 ;  /* 0x00000050530c7224 */ /* 0x080fe200078e020c */
[----:B------:R-:W-:Y:S01]  /*5c30*/  SHF.R.S32.HI R83, RZ, 0x18, R139 ;  /* 0x00000018ff537819 */ /* 0x000fe2000001148b */
[----:B------:R-:W-:Y:S01]  /*5c40*/  IMAD R13, R82, R80, R13 ;  /* 0x00000050520d7224 */ /* 0x000fe200078e020d */
[----:B------:R-:W-:Y:S01]  /*5c50*/  I2IP.S8.S32.SAT R149, R11, R10, RZ ;  /* 0x0000000a0b957239 */ /* 0x000fe200000014ff */
[-C--:B------:R-:W-:Y:S01]  /*5c60*/  IMAD R14, R87, R80.reuse, R14 ;  /* 0x00000050570e7224 */ /* 0x080fe200078e020e */
[----:B------:R-:W-:Y:S01]  /*5c70*/  SHF.R.S32.HI R82, RZ, 0x18, R136 ;  /* 0x00000018ff527819 */ /* 0x000fe20000011488 */
[----:B------:R-:W-:Y:S01]  /*5c80*/  IMAD R15, R86, R80, R15 ;  /* 0x00000050560f7224 */ /* 0x000fe200078e020f */
[----:B------:R-:W-:Y:S01]  /*5c90*/  I2IP.S8.S32.SAT R149, R9, R8, R149 ;  /* 0x0000000809957239 */ /* 0x000fe20000001495 */
[-C--:B------:R-:W-:Y:S01]  /*5ca0*/  IMAD R0, R81, R80.reuse, R0 ;  /* 0x0000005051007224 */ /* 0x080fe200078e0200 */
[----:B------:R-:W-:Y:S01]  /*5cb0*/  SHF.L.U32 R138, R91, 0x8, RZ ;  /* 0x000000085b8a7819 */ /* 0x000fe200000006ff */
[----:B------:R-:W-:Y:S01]  /*5cc0*/  IMAD R2, R83, R80, R2 ;  /* 0x0000005053027224 */ /* 0x000fe200078e0202 */
[----:B------:R-:W-:Y:S01]  /*5cd0*/  I2IP.S8.S32.SAT R150, R15, R14, RZ ;  /* 0x0000000e0f967239 */ /* 0x000fe200000014ff */
[C---:B------:R-:W-:Y:S01]  /*5ce0*/  IMAD R22, R78.reuse, R26, RZ ;  /* 0x0000001a4e167224 */ /* 0x040fe200078e02ff */
[----:B------:R-:W-:Y:S01]  /*5cf0*/  MOV R83, R137 ;  /* 0x0000008900537202 */ /* 0x000fe20000000f00 */
[C---:B------:R-:W-:Y:S01]  /*5d00*/  IMAD R27, R78.reuse, R27, RZ ;  /* 0x0000001b4e1b7224 */ /* 0x040fe200078e02ff */
[----:B------:R-:W-:Y:S01]  /*5d10*/  I2IP.S8.S32.SAT R150, R13, R12, R150 ;  /* 0x0000000c0d967239 */ /* 0x000fe20000001496 */
[C---:B------:R-:W-:Y:S01]  /*5d20*/  IMAD R24, R78.reuse, R28, RZ ;  /* 0x0000001c4e187224 */ /* 0x040fe200078e02ff */
[----:B------:R-:W-:Y:S01]  /*5d30*/  SHF.R.S32.HI R81, RZ, 0x18, R138 ;  /* 0x00000018ff517819 */ /* 0x000fe2000001148a */
[C---:B------:R-:W-:Y:S01]  /*5d40*/  IMAD R25, R78.reuse, R29, RZ ;  /* 0x0000001d4e197224 */ /* 0x040fe200078e02ff */
[----:B------:R-:W-:Y:S01]  /*5d50*/  SHF.R.S32.HI R91, RZ, 0x18, R94 ;  /* 0x00000018ff5b7819 */ /* 0x000fe2000001145e */
[----:B------:R-:W-:Y:S01]  /*5d60*/  IMAD R26, R78, R30, RZ ;  /* 0x0000001e4e1a7224 */ /* 0x000fe200078e02ff */
[----:B------:R-:W-:Y:S01]  /*5d70*/  SHF.R.S32.HI R94, RZ, 0x18, R97 ;  /* 0x00000018ff5e7819 */ /* 0x000fe20000011461 */
[-C--:B------:R-:W-:Y:S01]  /*5d80*/  IMAD R3, R81, R80.reuse, R3 ;  /* 0x0000005051037224 */ /* 0x080fe200078e0203 */
[----:B------:R-:W-:Y:S01]  /*5d90*/  SHF.L.U32 R135, R92, 0x8, RZ ;  /* 0x000000085c877819 */ /* 0x000fe200000006ff */
[----:B------:R-:W-:Y:S01]  /*5da0*/  IMAD R19, R88, R80, R19 ;  /* 0x0000005058137224 */ /* 0x000fe200078e0213 */
[----:B------:R-:W-:Y:S01]  /*5db0*/  MOV R81, R134 ;  /* 0x0000008600517202 */ /* 0x000fe20000000f00 */
[-C--:B------:R-:W-:Y:S01]  /*5dc0*/  IMAD R16, R83, R80.reuse, R16 ;  /* 0x0000005053107224 */ /* 0x080fe200078e0210 */
[----:B------:R-:W-:Y:S01]  /*5dd0*/  SHF.R.S32.HI R85, RZ, 0x18, R135 ;  /* 0x00000018ff557819 */ /* 0x000fe20000011487 */
[-C--:B------:R-:W-:Y:S01]  /*5de0*/  IMAD R17, R82, R80.reuse, R17 ;  /* 0x0000005052117224 */ /* 0x080fe200078e0211 */
[----:B------:R-:W-:Y:S01]  /*5df0*/  I2IP.S8.S32.SAT R151, R19, R3, RZ ;  /* 0x0000000313977239 */ /* 0x000fe200000014ff */
[----:B------:R-:W-:Y:S01]  /*5e00*/  IMAD R31, R78, R31, RZ ;  /* 0x0000001f4e1f7224 */ /* 0x000fe200078e02ff */
[----:B------:R-:W-:Y:S01]  /*5e10*/  SHF.R.S32.HI R82, RZ, 0x18, R133 ;  /* 0x00000018ff527819 */ /* 0x000fe20000011485 */
[-C--:B------:R-:W-:Y:S01]  /*5e20*/  IMAD R18, R85, R80.reuse, R18 ;  /* 0x0000005055127224 */ /* 0x080fe200078e0212 */
[----:B------:R-:W-:Y:S01]  /*5e30*/  SHF.L.U32 R132, R93, 0x8, RZ ;  /* 0x000000085d847819 */ /* 0x000fe200000006ff */
[----:B------:R-:W-:Y:S01]  /*5e40*/  IMAD R23, R89, R80, R23 ;  /* 0x0000005059177224 */ /* 0x000fe200078e0217 */
[----:B------:R-:W-:Y:S01]  /*5e50*/  I2IP.S8.S32.SAT R151, R2, R0, R151 ;  /* 0x0000000002977239 */ /* 0x000fe20000001497 */
[-C--:B------:R-:W-:Y:S01]  /*5e60*/  IMAD R20, R81, R80.reuse, R20 ;  /* 0x0000005051147224 */ /* 0x080fe200078e0214 */
[----:B------:R-:W-:Y:S01]  /*5e70*/  SHF.R.S32.HI R81, RZ, 0x18, R132 ;  /* 0x00000018ff517819 */ /* 0x000fe20000011484 */
[----:B------:R-:W-:Y:S01]  /*5e80*/  IMAD R21, R82, R80, R21 ;  /* 0x0000005052157224 */ /* 0x000fe200078e0215 */
[----:B------:R-:W-:Y:S01]  /*5e90*/  I2IP.S8.S32.SAT R160, R23, R18, RZ ;  /* 0x0000001217a07239 */ /* 0x000fe200000014ff */
[----:B------:R-:W-:Y:S01]  /*5ea0*/  IMAD R28, R78, R32, RZ ;  /* 0x000000204e1c7224 */ /* 0x000fe200078e02ff */
[----:B------:R-:W-:Y:S01]  /*5eb0*/  MOV R83, R131 ;  /* 0x0000008300537202 */ /* 0x000fe20000000f00 */
[-C--:B------:R-:W-:Y:S01]  /*5ec0*/  IMAD R22, R81, R80.reuse, R22 ;  /* 0x0000005051167224 */ /* 0x080fe200078e0216 */
[----:B------:R-:W-:Y:S01]  /*5ed0*/  SHF.R.S32.HI R82, RZ, 0x18, R130 ;  /* 0x00000018ff527819 */ /* 0x000fe20000011482 */
[-C--:B------:R-:W-:Y:S01]  /*5ee0*/  IMAD R27, R90, R80.reuse, R27 ;  /* 0x000000505a1b7224 */ /* 0x080fe200078e021b */
[----:B------:R-:W-:Y:S01]  /*5ef0*/  SHF.R.S32.HI R85, RZ, 0x18, R129 ;  /* 0x00000018ff557819 */ /* 0x000fe20000011481 */
[-C--:B------:R-:W-:Y:S01]  /*5f00*/  IMAD R24, R83, R80.reuse, R24 ;  /* 0x0000005053187224 */ /* 0x080fe200078e0218 */
[----:B------:R1:W-:Y:S01]  /*5f10*/  STS.128 [R180+UR43+0x2200], R148 ;  /* 0x00220094b4007988 */ /* 0x0003e20008000c2b */
[-C--:B------:R-:W-:Y:S01]  /*5f20*/  IMAD R25, R82, R80.reuse, R25 ;  /* 0x0000005052197224 */ /* 0x080fe200078e0219 */
[----:B------:R-:W-:Y:S01]  /*5f30*/  SHF.L.U32 R126, R95, 0x8, RZ ;  /* 0x000000085f7e7819 */ /* 0x000fe200000006ff */
[----:B------:R-:W-:Y:S01]  /*5f40*/  IMAD R26, R85, R80, R26 ;  /* 0x00000050551a7224 */ /* 0x000fe200078e021a */
[----:B------:R-:W-:Y:S01]  /*5f50*/  I2IP.S8.S32.SAT R160, R17, R16, R160 ;  /* 0x0000001011a07239 */ /* 0x000fe200000014a0 */
[----:B------:R-:W-:Y:S01]  /*5f60*/  IMAD.MOV.U32 R81, RZ, RZ, R128 ;  /* 0x000000ffff517224 */ /* 0x000fe200078e0080 */
[----:B------:R-:W-:Y:S01]  /*5f70*/  SHF.R.S32.HI R82, RZ, 0x18, R127 ;  /* 0x00000018ff527819 */ /* 0x000fe2000001147f */
[C---:B------:R-:W-:Y:S01]  /*5f80*/  IMAD R29, R78.reuse, R33, RZ ;  /* 0x000000214e1d7224 */ /* 0x040fe200078e02ff */
[----:B------:R-:W-:Y:S01]  /*5f90*/  I2IP.S8.S32.SAT R161, R27, R22, RZ ;  /* 0x000000161ba17239 */ /* 0x000fe200000014ff */
[----:B------:R-:W-:Y:S01]  /*5fa0*/  IMAD R31, R91, R80, R31 ;  /* 0x000000505b1f7224 */ /* 0x000fe200078e021f */
[----:B------:R-:W-:Y:S01]  /*5fb0*/  SHF.R.S32.HI R83, RZ, 0x18, R126 ;  /* 0x00000018ff537819 */ /* 0x000fe2000001147e */
[C---:B------:R-:W-:Y:S01]  /*5fc0*/  IMAD R30, R78.reuse, R34, RZ ;  /* 0x000000224e1e7224 */ /* 0x040fe200078e02ff */
[----:B------:R-:W-:Y:S01]  /*5fd0*/  I2IP.S8.S32.SAT R161, R21, R20, R161 ;  /* 0x0000001415a17239 */ /* 0x000fe200000014a1 */
[----:B------:R-:W-:Y:S01]  /*5fe0*/  IMAD R28, R81, R80, R28 ;  /* 0x00000050511c7224 */ /* 0x000fe200078e021c */
[----:B------:R-:W-:Y:S01]  /*5ff0*/  SHF.R.S32.HI R92, RZ, 0x18, R95 ;  /* 0x00000018ff5c7819 */ /* 0x000fe2000001145f */
[----:B------:R-:W-:Y:S01]  /*6000*/  IMAD R35, R78, R35, RZ ;  /* 0x000000234e237224 */ /* 0x000fe200078e02ff */
[----:B------:R-:W-:Y:S01]  /*6010*/  I2IP.S8.S32.SAT R162, R31, R26, RZ ;  /* 0x0000001a1fa27239 */ /* 0x000fe200000014ff */
[----:B------:R-:W-:Y:S01]  /*6020*/  IMAD R29, R82, R80, R29 ;  /* 0x00000050521d7224 */ /* 0x000fe200078e021d */
[----:B------:R-:W-:Y:S01]  /*6030*/  MOV R81, R125 ;  /* 0x0000007d00517202 */ /* 0x000fe20000000f00 */
[----:B------:R-:W-:Y:S01]  /*6040*/  IMAD R32, R78, R36, RZ ;  /* 0x000000244e207224 */ /* 0x000fe200078e02ff */
[----:B------:R-:W-:Y:S01]  /*6050*/  I2IP.S8.S32.SAT R162, R25, R24, R162 ;  /* 0x0000001819a27239 */ /* 0x000fe200000014a2 */
[-C--:B------:R-:W-:Y:S01]  /*6060*/  IMAD R30, R83, R80.reuse, R30 ;  /* 0x00000050531e7224 */ /* 0x080fe200078e021e */
[----:B------:R-:W-:Y:S01]  /*6070*/  SHF.L.U32 R123, R96, 0x8, RZ ;  /* 0x00000008607b7819 */ /* 0x000fe200000006ff */
[----:B------:R-:W-:Y:S01]  /*6080*/  IMAD R35, R92, R80, R35 ;  /* 0x000000505c237224 */ /* 0x000fe200078e0223 */
[----:B------:R-:W-:Y:S01]  /*6090*/  SHF.R.S32.HI R82, RZ, 0x18, R124 ;  /* 0x00000018ff527819 */ /* 0x000fe2000001147c */
[C---:B------:R-:W-:Y:S01]  /*60a0*/  IMAD R33, R78.reuse, R37, RZ ;  /* 0x000000254e217224 */ /* 0x040fe200078e02ff */
[----:B------:R-:W-:Y:S01]  /*60b0*/  MOV R83, R122 ;  /* 0x0000007a00537202 */ /* 0x000fe20000000f00 */
[----:B------:R-:W-:Y:S01]  /*60c0*/  IMAD R32, R81, R80, R32 ;  /* 0x0000005051207224 */ /* 0x000fe200078e0220 */
[----:B------:R-:W-:Y:S01]  /*60d0*/  SHF.R.S32.HI R81, RZ, 0x18, R123 ;  /* 0x00000018ff517819 */ /* 0x000fe2000001147b */
[C---:B------:R-:W-:Y:S01]  /*60e0*/  IMAD R34, R78.reuse, R38, RZ ;  /* 0x000000264e227224 */ /* 0x040fe200078e02ff */
[----:B------:R-:W-:Y:S01]  /*60f0*/  SHF.R.S32.HI R93, RZ, 0x18, R96 ;  /* 0x00000018ff5d7819 */ /* 0x000fe20000011460 */
[----:B------:R-:W-:Y:S01]  /*6100*/  IMAD R39, R78, R39, RZ ;  /* 0x000000274e277224 */ /* 0x000fe200078e02ff */
[----:B------:R-:W-:Y:S01]  /*6110*/  I2IP.S8.S32.SAT R163, R35, R30, RZ ;  /* 0x0000001e23a37239 */ /* 0x000fe200000014ff */
[----:B------:R-:W-:Y:S01]  /*6120*/  IMAD R33, R82, R80, R33 ;  /* 0x0000005052217224 */ /* 0x000fe200078e0221 */
[----:B------:R-:W-:Y:S01]  /*6130*/  SHF.L.U32 R120, R97, 0x8, RZ ;  /* 0x0000000861787819 */ /* 0x000fe200000006ff */
[C---:B------:R-:W-:Y:S01]  /*6140*/  IMAD R36, R78.reuse, R40, RZ ;  /* 0x000000284e247224 */ /* 0x040fe200078e02ff */
[----:B------:R-:W-:Y:S01]  /*6150*/  I2IP.S8.S32.SAT R163, R29, R28, R163 ;  /* 0x0000001c1da37239 */ /* 0x000fe200000014a3 */
[-C--:B------:R-:W-:Y:S01]  /*6160*/  IMAD R34, R81, R80.reuse, R34 ;  /* 0x0000005051227224 */ /* 0x080fe200078e0222 */
[----:B------:R-:W-:Y:S01]  /*6170*/  SHF.R.S32.HI R82, RZ, 0x18, R121 ;  /* 0x00000018ff527819 */ /* 0x000fe20000011479 */
[C---:B------:R-:W-:Y:S01]  /*6180*/  IMAD R37, R78.reuse, R41, RZ ;  /* 0x000000294e257224 */ /* 0x040fe200078e02ff */
[----:B------:R-:W-:Y:S01]  /*6190*/  MOV R81, R119 ;  /* 0x0000007700517202 */ /* 0x000fe20000000f00 */
[----:B------:R-:W-:Y:S01]  /*61a0*/  IMAD R39, R93, R80, R39 ;  /* 0x000000505d277224 */ /* 0x000fe200078e0227 */
[----:B------:R-:W-:Y:S01]  /*61b0*/  SHF.R.S32.HI R85, RZ, 0x18, R120 ;  /* 0x00000018ff557819 */ /* 0x000fe20000011478 */
[C---:B------:R-:W-:Y:S01]  /*61c0*/  IMAD R38, R78.reuse, R42, RZ ;  /* 0x0000002a4e267224 */ /* 0x040fe200078e02ff */
[----:B------:R1:W-:Y:S01]  /*61d0*/  STS.128 [R179+0x2200], R160 ;  /* 0x002200a0b3007388 */ /* 0x0003e20000000c00 */
[----:B------:R-:W-:Y:S01]  /*61e0*/  IMAD R36, R83, R80, R36 ;  /* 0x0000005053247224 */ /* 0x000fe200078e0224 */
[----:B------:R-:W-:Y:S01]  /*61f0*/  I2IP.S8.S32.SAT R172, R39, R34, RZ ;  /* 0x0000002227ac7239 */ /* 0x000fe200000014ff */
[----:B------:R-:W-:Y:S01]  /*6200*/  IMAD R43, R78, R43, RZ ;  /* 0x0000002b4e2b7224 */ /* 0x000fe200078e02ff */
[----:B------:R-:W-:Y:S01]  /*6210*/  MOV R83, R116 ;  /* 0x0000007400537202 */ /* 0x000fe20000000f00 */
[----:B------:R-:W-:Y:S01]  /*6220*/  IMAD R37, R82, R80, R37 ;  /* 0x0000005052257224 */ /* 0x000fe200078e0225 */
[----:B------:R-:W-:Y:S01]  /*6230*/  I2IP.S8.S32.SAT R172, R33, R32, R172 ;  /* 0x0000002021ac7239 */ /* 0x000fe200000014ac */
[----:B------:R-:W-:Y:S01]  /*6240*/  IMAD R40, R78, R44, RZ ;  /* 0x0000002c4e287224 */ /* 0x000fe200078e02ff */
[----:B------:R-:W-:Y:S01]  /*6250*/  SHF.R.S32.HI R82, RZ, 0x18, R118 ;  /* 0x00000018ff527819 */ /* 0x000fe20000011476 */
[-C--:B------:R-:W-:Y:S01]  /*6260*/  IMAD R38, R85, R80.reuse, R38 ;  /* 0x0000005055267224 */ /* 0x080fe200078e0226 */
[----:B------:R-:W-:Y:S01]  /*6270*/  SHF.L.U32 R117, R98, 0x8, RZ ;  /* 0x0000000862757819 */ /* 0x000fe200000006ff */
[-C--:B------:R-:W-:Y:S01]  /*6280*/  IMAD R43, R94, R80.reuse, R43 ;  /* 0x000000505e2b7224 */ /* 0x080fe200078e022b */
[----:B------:R-:W-:Y:S01]  /*6290*/  SHF.R.S32.HI R95, RZ, 0x18, R98 ;  /* 0x00000018ff5f7819 */ /* 0x000fe20000011462 */
[C---:B------:R-:W-:Y:S01]  /*62a0*/  IMAD R41, R78.reuse, R45, RZ ;  /* 0x0000002d4e297224 */ /* 0x040fe200078e02ff */
[----:B------:R-:W-:Y:S01]  /*62b0*/  SHF.R.S32.HI R85, RZ, 0x18, R114 ;  /* 0x00000018ff557819 */ /* 0x000fe20000011472 */
[----:B------:R-:W-:Y:S01]  /*62c0*/  IMAD R40, R81, R80, R40 ;  /* 0x0000005051287224 */ /* 0x000fe200078e0228 */
[----:B------:R-:W-:Y:S01]  /*62d0*/  SHF.R.S32.HI R81, RZ, 0x18, R117 ;  /* 0x00000018ff517819 */ /* 0x000fe20000011475 */
[C---:B------:R-:W-:Y:S01]  /*62e0*/  IMAD R42, R78.reuse, R46, RZ ;  /* 0x0000002e4e2a7224 */ /* 0x040fe200078e02ff */
[----:B------:R-:W-:Y:S01]  /*62f0*/  I2IP.S8.S32.SAT R173, R43, R38, RZ ;  /* 0x000000262bad7239 */ /* 0x000fe200000014ff */
[----:B------:R-:W-:Y:S01]  /*6300*/  IMAD R47, R78, R47, RZ ;  /* 0x0000002f4e2f7224 */ /* 0x000fe200078e02ff */
[----:B------:R-:W-:Y:S01]  /*6310*/  SHF.R.S32.HI R96, RZ, 0x18, R99 ;  /* 0x00000018ff607819 */ /* 0x000fe20000011463 */
[----:B------:R-:W-:Y:S01]  /*6320*/  IMAD R41, R82, R80, R41 ;  /* 0x0000005052297224 */ /* 0x000fe200078e0229 */
[----:B------:R-:W-:Y:S01]  /*6330*/  I2IP.S8.S32.SAT R173, R37, R36, R173 ;  /* 0x0000002425ad7239 */ /* 0x000fe200000014ad */
[C---:B------:R-:W-:Y:S01]  /*6340*/  IMAD R44, R78.reuse, R48, RZ ;  /* 0x000000304e2c7224 */ /* 0x040fe200078e02ff */
[----:B------:R-:W-:Y:S01]  /*6350*/  SHF.R.S32.HI R82, RZ, 0x18, R115 ;  /* 0x00000018ff527819 */ /* 0x000fe20000011473 */
[-C--:B------:R-:W-:Y:S01]  /*6360*/  IMAD R42, R81, R80.reuse, R42 ;  /* 0x00000050512a7224 */ /* 0x080fe200078e022a */
[----:B------:R-:W-:Y:S01]  /*6370*/  SHF.R.S32.HI R97, RZ, 0x18, R100 ;  /* 0x00000018ff617819 */ /* 0x000fe20000011464 */
[C---:B------:R-:W-:Y:S01]  /*6380*/  IMAD R45, R78.reuse, R49, RZ ;  /* 0x000000314e2d7224 */ /* 0x040fe200078e02ff */
[----:B------:R-:W-:Y:S01]  /*6390*/  SHF.R.S32.HI R98, RZ, 0x18, R101 ;  /* 0x00000018ff627819 */ /* 0x000fe20000011465 */
[----:B------:R-:W-:Y:S01]  /*63a0*/  IMAD R47, R95, R80, R47 ;  /* 0x000000505f2f7224 */ /* 0x000fe200078e022f */
[----:B------:R-:W-:Y:S01]  /*63b0*/  SHF.R.S32.HI R99, RZ, 0x18, R102 ;  /* 0x00000018ff637819 */ /* 0x000fe20000011466 */
[----:B------:R-:W-:Y:S01]  /*63c0*/  IMAD R46, R78, R50, RZ ;  /* 0x000000324e2e7224 */ /* 0x000fe200078e02ff */
[----:B------:R-:W-:Y:S01]  /*63d0*/  SHF.L.U32 R111, R100, 0x8, RZ ;  /* 0x00000008646f7819 */ /* 0x000fe200000006ff */
        /* <DEDUP_REMOVED lines=9> */
[----:B------:R-:W-:Y:S01]  /*6470*/  SHF.R.S32.HI R100, RZ, 0x18, R103 ;  /* 0x00000018ff647819 */ /* 0x000fe20000011467 */
[----:B------:R-:W-:Y:S01]  /*6480*/  IMAD.MOV.U32 R81, RZ, RZ, R113 ;  /* 0x000000ffff517224 */ /* 0x000fe200078e0071 */
[----:B------:R-:W-:Y:S01]  /*6490*/  SHF.L.U32 R108, R101, 0x8, RZ ;  /* 0x00000008656c7819 */ /* 0x000fe200000006ff */
[-C--:B------:R-:W-:Y:S01]  /*64a0*/  IMAD R51, R96, R80.reuse, R51 ;  /* 0x0000005060337224 */ /* 0x080fe200078e0233 */
[----:B------:R-:W-:Y:S01]  /*64b0*/  SHF.L.U32 R105, R102, 0x8, RZ ;  /* 0x0000000866697819 */ /* 0x000fe200000006ff */
[C---:B------:R-:W-:Y:S01]  /*64c0*/  IMAD R49, R78.reuse, R53, RZ ;  /* 0x000000354e317224 */ /* 0x040fe200078e02ff */
[----:B------:R-:W-:Y:S01]  /*64d0*/  SHF.L.U32 R102, R103, 0x10, RZ ;  /* 0x0000001067667819 */ /* 0x000fe200000006ff */
[----:B------:R-:W-:Y:S01]  /*64e0*/  IMAD R48, R81, R80, R48 ;  /* 0x0000005051307224 */ /* 0x000fe200078e0230 */
[----:B------:R-:W-:Y:S01]  /*64f0*/  SHF.R.S32.HI R81, RZ, 0x18, R111 ;  /* 0x00000018ff517819 */ /* 0x000fe2000001146f */
[C---:B------:R-:W-:Y:S01]  /*6500*/  IMAD R50, R78.reuse, R54, RZ ;  /* 0x000000364e327224 */ /* 0x040fe200078e02ff */
[----:B------:R-:W-:Y:S01]  /*6510*/  I2IP.S8.S32.SAT R175, R51, R46, RZ ;  /* 0x0000002e33af7239 */ /* 0x000fe200000014ff */
[----:B------:R-:W-:Y:S01]  /*6520*/  IMAD R55, R78, R55, RZ ;  /* 0x000000374e377224 */ /* 0x000fe200078e02ff */
[----:B------:R-:W-:Y:S01]  /*6530*/  SHF.L.U32 R101, R103, 0x8, RZ ;  /* 0x0000000867657819 */ /* 0x000fe200000006ff */
[----:B------:R-:W-:Y:S01]  /*6540*/  IMAD R49, R82, R80, R49 ;  /* 0x0000005052317224 */ /* 0x000fe200078e0231 */
[----:B------:R-:W-:Y:S01]  /*6550*/  I2IP.S8.S32.SAT R175, R45, R44, R175 ;  /* 0x0000002c2daf7239 */ /* 0x000fe200000014af */
[C---:B------:R-:W-:Y:S01]  /*6560*/  IMAD R52, R78.reuse, R56, RZ ;  /* 0x000000384e347224 */ /* 0x040fe200078e02ff */
[----:B------:R-:W-:Y:S01]  /*6570*/  SHF.R.S32.HI R82, RZ, 0x18, R109 ;  /* 0x00000018ff527819 */ /* 0x000fe2000001146d */
[-C--:B------:R-:W-:Y:S01]  /*6580*/  IMAD R50, R81, R80.reuse, R50 ;  /* 0x0000005051327224 */ /* 0x080fe200078e0232 */
[----:B------:R-:W-:Y:S01]  /*6590*/  SHF.R.S32.HI R81, RZ, 0x18, R108 ;  /* 0x00000018ff517819 */ /* 0x000fe2000001146c */
[C---:B------:R-:W-:Y:S01]  /*65a0*/  IMAD R53, R78.reuse, R57, RZ ;  /* 0x000000394e357224 */ /* 0x040fe200078e02ff */
[----:B------:R1:W-:Y:S01]  /*65b0*/  STS.128 [R178+0x2200], R172 ;  /* 0x002200acb2007388 */ /* 0x0003e20000000c00 */
[----:B------:R-:W-:Y:S02]  /*65c0*/  IMAD R55, R97, R80, R55 ;  /* 0x0000005061377224 */ /* 0x000fe400078e0237 */
[C---:B------:R-:W-:Y:S02]  /*65d0*/  IMAD R54, R78.reuse, R58, RZ ;  /* 0x0000003a4e367224 */ /* 0x040fe400078e02ff */
[----:B------:R-:W-:Y:S01]  /*65e0*/  IMAD R52, R83, R80, R52 ;  /* 0x0000005053347224 */ /* 0x000fe200078e0234 */
[----:B------:R-:W-:Y:S01]  /*65f0*/  I2IP.S8.S32.SAT R192, R55, R50, RZ ;  /* 0x0000003237c07239 */ /* 0x000fe200000014ff */
[----:B------:R-:W-:Y:S01]  /*6600*/  IMAD R59, R78, R59, RZ ;  /* 0x0000003b4e3b7224 */ /* 0x000fe200078e02ff */
[----:B------:R-:W-:Y:S01]  /*6610*/  MOV R83, R107 ;  /* 0x0000006b00537202 */ /* 0x000fe20000000f00 */
[----:B------:R-:W-:Y:S01]  /*6620*/  IMAD R53, R82, R80, R53 ;  /* 0x0000005052357224 */ /* 0x000fe200078e0235 */
[----:B------:R-:W-:Y:S01]  /*6630*/  I2IP.S8.S32.SAT R192, R49, R48, R192 ;  /* 0x0000003031c07239 */ /* 0x000fe200000014c0 */
[C---:B------:R-:W-:Y:S01]  /*6640*/  IMAD R56, R78.reuse, R60, RZ ;  /* 0x0000003c4e387224 */ /* 0x040fe200078e02ff */
[----:B------:R-:W-:Y:S01]  /*6650*/  SHF.R.S32.HI R82, RZ, 0x18, R106 ;  /* 0x00000018ff527819 */ /* 0x000fe2000001146a */
[-C--:B------:R-:W-:Y:S01]  /*6660*/  IMAD R54, R81, R80.reuse, R54 ;  /* 0x0000005051367224 */ /* 0x080fe200078e0236 */
[----:B------:R-:W-:Y:S01]  /*6670*/  SHF.R.S32.HI R81, RZ, 0x18, R105 ;  /* 0x00000018ff517819 */ /* 0x000fe20000011469 */
[----:B------:R-:W-:Y:S02]  /*6680*/  IMAD R57, R78, R61, RZ ;  /* 0x0000003d4e397224 */ /* 0x000fe400078e02ff */
[----:B------:R-:W-:Y:S02]  /*6690*/  IMAD R59, R98, R80, R59 ;  /* 0x00000050623b7224 */ /* 0x000fe400078e023b */
[C---:B------:R-:W-:Y:S02]  /*66a0*/  IMAD R58, R78.reuse, R62, RZ ;  /* 0x0000003e4e3a7224 */ /* 0x040fe400078e02ff */
[----:B------:R-:W-:Y:S01]  /*66b0*/  IMAD R56, R83, R80, R56 ;  /* 0x0000005053387224 */ /* 0x000fe200078e0238 */
[----:B------:R-:W-:Y:S01]  /*66c0*/  I2IP.S8.S32.SAT R193, R59, R54, RZ ;  /* 0x000000363bc17239 */ /* 0x000fe200000014ff */
[----:B------:R-:W-:Y:S01]  /*66d0*/  IMAD R63, R78, R63, RZ ;  /* 0x0000003f4e3f7224 */ /* 0x000fe200078e02ff */
[----:B------:R-:W-:Y:S01]  /*66e0*/  MOV R83, R104 ;  /* 0x0000006800537202 */ /* 0x000fe20000000f00 */
[----:B------:R-:W-:Y:S01]  /*66f0*/  IMAD R57, R82, R80, R57 ;  /* 0x0000005052397224 */ /* 0x000fe200078e0239 */
[----:B------:R-:W-:Y:S01]  /*6700*/  SHF.R.S32.HI R82, RZ, 0x18, R102 ;  /* 0x00000018ff527819 */ /* 0x000fe20000011466 */
[C---:B------:R-:W-:Y:S01]  /*6710*/  IMAD R60, R78.reuse, R64, RZ ;  /* 0x000000404e3c7224 */ /* 0x040fe200078e02ff */
[----:B------:R-:W-:Y:S01]  /*6720*/  I2IP.S8.S32.SAT R193, R53, R52, R193 ;  /* 0x0000003435c17239 */ /* 0x000fe200000014c1 */
[-C--:B------:R-:W-:Y:S01]  /*6730*/  IMAD R58, R81, R80.reuse, R58 ;  /* 0x00000050513a7224 */ /* 0x080fe200078e023a */
[----:B------:R-:W-:Y:S01]  /*6740*/  SHF.R.S32.HI R81, RZ, 0x18, R101 ;  /* 0x00000018ff517819 */ /* 0x000fe20000011465 */
[C---:B------:R-:W-:Y:S02]  /*6750*/  IMAD R61, R78.reuse, R65, RZ ;  /* 0x000000414e3d7224 */ /* 0x040fe400078e02ff */
[-C--:B------:R-:W-:Y:S02]  /*6760*/  IMAD R63, R99, R80.reuse, R63 ;  /* 0x00000050633f7224 */ /* 0x080fe400078e023f */
[----:B------:R-:W-:Y:S02]  /*6770*/  IMAD R60, R83, R80, R60 ;  /* 0x00000050533c7224 */ /* 0x000fe400078e023c */
[----:B------:R-:W-:Y:S01]  /*6780*/  IMAD R62, R78, R66, RZ ;  /* 0x000000424e3e7224 */ /* 0x000fe200078e02ff */
[----:B------:R-:W-:Y:S01]  /*6790*/  I2IP.S8.S32.SAT R194, R63, R58, RZ ;  /* 0x0000003a3fc27239 */ /* 0x000fe200000014ff */
[----:B------:R-:W-:Y:S02]  /*67a0*/  IMAD R61, R82, R80, R61 ;  /* 0x00000050523d7224 */ /* 0x000fe400078e023d */
[----:B------:R-:W-:Y:S01]  /*67b0*/  IMAD R67, R78, R67, RZ ;  /* 0x000000434e437224 */ /* 0x000fe200078e02ff */
[----:B------:R-:W-:Y:S01]  /*67c0*/  I2IP.S8.S32.SAT R194, R57, R56, R194 ;  /* 0x0000003839c27239 */ /* 0x000fe200000014c2 */
[-C--:B------:R-:W-:Y:S02]  /*67d0*/  IMAD R62, R81, R80.reuse, R62 ;  /* 0x00000050513e7224 */ /* 0x080fe400078e023e */
[----:B------:R-:W-:Y:S05]  /*67e0*/  IMAD R67, R100, R80, R67 ;  /* 0x0000005064437224 */ /* 0x000fea00078e0243 */
[----:B------:R-:W-:Y:S04]  /*67f0*/  I2IP.S8.S32.SAT R189, R67, R62, RZ ;  /* 0x0000003e43bd7239 */ /* 0x000fe800000014ff */
[----:B------:R-:W-:Y:S02]  /*6800*/  I2IP.S8.S32.SAT R195, R61, R60, R189 ;  /* 0x0000003c3dc37239 */ /* 0x000fe400000014bd */
[----:B------:R-:W-:Y:S03]  /*6810*/  IADD3 R189, PT, PT, R76, 0x1, RZ ;  /* 0x000000014cbd7810 */ /* 0x000fe60007ffe0ff */
[----:B------:R1:W-:Y:S01]  /*6820*/  STS.128 [R177+0x2200], R192 ;  /* 0x002200c0b1007388 */ /* 0x0003e20000000c00 */
[----:B------:R-:W-:Y:S01]  /*6830*/  @!PT LDS RZ, [RZ] ;  /* 0x00000000fffff984 */ /* 0x000fe20000000800 */
[----:B------:R-:W-:Y:S01]  /*6840*/  @!PT LDS RZ, [RZ] ;  /* 0x00000000fffff984 */ /* 0x000fe20000000800 */
[----:B------:R-:W-:Y:S01]  /*6850*/  @!PT LDS RZ, [RZ] ;  /* 0x00000000fffff984 */ /* 0x000fe20000000800 */
[----:B------:R-:W-:Y:S01]  /*6860*/  @!PT LDS RZ, [RZ] ;  /* 0x00000000fffff984 */ /* 0x000fe20000000800 */
[----:B------:R3:W-:Y:S07]  /*6870*/  MEMBAR.ALL.CTA ;  /* 0x0000000000007992 */ /* 0x0007ee0000008000 */
[----:B---3--:R-:W3:Y:S02]  /*6880*/  FENCE.VIEW.ASYNC.S ;  /* 0x00000000000073c6 */ /* 0x008ee40000000000 */
[----:B---3--:R-:W-:Y:S06]  /*6890*/  BAR.SYNC.DEFER_BLOCKING 0x1, 0x80 ;  /* 0x0042000000007b1d */ /* 0x008fec0000010000 */
[----:B------:R-:W-:Y:S05]  /*68a0*/  @P0 BRA `(.L_x_93) ;  /* 0x0000000000340947 */ /* 0x000fea0003800000 */
[----:B------:R-:W-:Y:S01]  /*68b0*/  UIADD3 UR12, UPT, UPT, UR43, 0x2200, URZ ;  /* 0x000022002b0c7890 */ /* 0x000fe2000fffe0ff */
[----:B------:R-:W-:Y:S01]  /*68c0*/  R2UR UR9, R165 ;  /* 0x00000000a50972ca */ /* 0x000fe200000e0000 */
[----:B------:R-:W-:Y:S01]  /*68d0*/  UIADD3 UR10, UP0, UPT, UR46, 0x680, URZ ;  /* 0x000006802e0a7890 */ /* 0x000fe2000ff1e0ff */
[----:B------:R-:W-:Y:S01]  /*68e0*/  R2UR UR8, R167 ;  /* 0x00000000a70872ca */ /* 0x000fe200000e0000 */
[----:B------:R-:W-:Y:S02]  /*68f0*/  UMOV UR7, UR36 ;  /* 0x0000002400077c82 */ /* 0x000fe40008000000 */
[----:B------:R-:W-:Y:S01]  /*6900*/  IMAD.U32 R186, RZ, RZ, UR12 ;  /* 0x0000000cffba7e24 */ /* 0x000fe2000f8e00ff */
[----:B------:R-:W-:Y:S04]  /*6910*/  UIADD3.X UR11, UPT, UPT, URZ, UR47, URZ, UP0, !UPT ;  /* 0x0000002fff0b7290 */ /* 0x000fe800087fe4ff */
[----:B------:R-:W-:Y:S03]  /*6920*/  R2UR UR4, R186 ;  /* 0x00000000ba0472ca */ /* 0x000fe600000e0000 */
[----:B------:R-:W-:Y:S02]  /*6930*/  USHF.L.U32 UR5, UR9, 0x6, URZ ;  /* 0x0000000609057899 */ /* 0x000fe400080006ff */
[----:B------:R-:W-:Y:S09]  /*6940*/  USHF.L.U32 UR6, UR8, 0x7, URZ ;  /* 0x0000000708067899 */ /* 0x000ff200080006ff */
[----:B------:R3:W-:Y:S01]  /*6950*/  UTMASTG.3D [UR4], [UR10] ;  /* 0x000000040a0073b5 */ /* 0x0007e20008010000 */
[----:B------:R0:W-:Y:S01]  /*6960*/  UTMACMDFLUSH ;  /* 0x00000000000079b7 */ /* 0x0001e20000000000 */
[----:B---3--:R-:W-:Y:S04]  /*6970*/  DEPBAR.LE SB0, 0x0 ;  /* 0x000080000000791a */ /* 0x008fe80000000000 */
.L_x_93:
[----:B------:R-:W-:Y:S05]  /*6980*/  BSYNC.RECONVERGENT B0 ;  /* 0x0000000000007941 */ /* 0x000fea0003800200 */
.L_x_92:
[----:B------:R-:W-:Y:S01]  /*6990*/  BAR.SYNC.DEFER_BLOCKING 0x1, 0x80 ;  /* 0x0042000000007b1d */ /* 0x000fe20000010000 */
[----:B------:R-:W-:Y:S01]  /*69a0*/  ISETP.NE.AND P2, PT, R187, RZ, PT ;  /* 0x000000ffbb00720c */ /* 0x000fe20003f45270 */
[----:B------:R-:W-:Y:S01]  /*69b0*/  IMAD.IADD R165, R75, 0x1, R164 ;  /* 0x000000014ba57824 */ /* 0x000fe200078e02a4 */
[----:B------:R-:W-:Y:S01]  /*69c0*/  ISETP.NE.AND P0, PT, R188, 0x2, PT ;  /* 0x00000002bc00780c */ /* 0x000fe20003f05270 */
[----:B------:R-:W-:Y:S01]  /*69d0*/  IMAD.IADD R167, R77, 0x1, R166 ;  /* 0x000000014da77824 */ /* 0x000fe200078e02a6 */
[----:B------:R-:W-:Y:S02]  /*69e0*/  ISETP.NE.AND P1, PT, R189, 0x4, PT ;  /* 0x00000004bd00780c */ /* 0x000fe40003f25270 */
[----:B------:R-:W-:Y:S02]  /*69f0*/  SEL R3, RZ, 0x1, P0 ;  /* 0x00000001ff037807 */ /* 0x000fe40000000000 */
[----:B------:R-:W-:Y:S02]  /*6a00*/  SEL R0, RZ, 0x1, P1 ;  /* 0x00000001ff007807 */ /* 0x000fe40000800000 */
[----:B------:R-:W-:Y:S02]  /*6a10*/  LOP3.LUT R184, R184, R3, RZ, 0x3c, !PT ;  /* 0x00000003b8b87212 */ /* 0x000fe400078e3cff */
[----:B------:R-:W-:Y:S02]  /*6a20*/  LOP3.LUT R185, R185, R0, RZ, 0x3c, !PT ;  /* 0x00000000b9b97212 */ /* 0x000fe400078e3cff */
[----:B------:R-:W-:Y:S02]  /*6a30*/  @P2 R2UR UR36, R182 ;  /* 0x00000000b62422ca */ /* 0x000fe400000e0000 */
[----:B------:R-:W-:Y:S02]  /*6a40*/  SEL R188, R188, RZ, P0 ;  /* 0x000000ffbcbc7207 */ /* 0x000fe40000000000 */
[----:B------:R-:W-:Y:S01]  /*6a50*/  SEL R76, R189, RZ, P1 ;  /* 0x000000ffbd4c7207 */ /* 0x000fe20000800000 */
[----:B------:R-:W-:Y:S10]  /*6a60*/  @P2 BRA `(.L_x_94) ;  /* 0xffffffdc00342947 */ /* 0x000ff4000383ffff */
[----:B------:R-:W-:Y:S05]  /*6a70*/  EXIT ;  /* 0x000000000000794d */ /* 0x000fea0003800000 */
.L_x_19:
[----:B--2---:R2:W1:Y:S02]  /*6a80*/  SYNCS.PHASECHK.TRANS64.TRYWAIT P0, [R3+URZ+0xd0], R2 ;  /* 0x0000d002030075a7 */ /* 0x00446400080011ff */
[----:B-1----:R-:W-:Y:S05]  /*6a90*/  @!P0 NANOSLEEP.SYNCS 0x989680 ;  /* 0x009896800000895d */ /* 0x002fea0003900000 */
[----:B------:R-:W1:Y:S02]  /*6aa0*/  @!P0 SYNCS.PHASECHK.TRANS64 P0, [R3+URZ+0xd0], R2 ;  /* 0x0000d002030085a7 */ /* 0x000e6400080010ff */
[----:B-1----:R-:W-:Y:S05]  /*6ab0*/  @!P0 BRA `(.L_x_19) ;  /* 0xfffffffc00f08947 */ /* 0x002fea000383ffff */
[----:B------:R-:W-:Y:S05]  /*6ac0*/  BRA `(.L_x_95) ;  /* 0xffffffa800b07947 */ /* 0x000fea000383ffff */
.L_x_22:
[----:B-1----:R-:W-:-:S07]  /*6ad0*/  MOV R2, UR33 ;  /* 0x0000002100027c02 */ /* 0x002fce0008000f00 */
.L_x_96:
[----:B-1----:R1:W2:Y:S02]  /*6ae0*/  SYNCS.PHASECHK.TRANS64.TRYWAIT P0, [R2+URZ+0x20], R5 ;  /* 0x00002005020075a7 */ /* 0x0022a400080011ff */
[----:B--2---:R-:W-:Y:S05]  /*6af0*/  @!P0 NANOSLEEP.SYNCS 0x989680 ;  /* 0x009896800000895d */ /* 0x004fea0003900000 */
[----:B------:R-:W2:Y:S02]  /*6b00*/  @!P0 SYNCS.PHASECHK.TRANS64 P0, [R2+URZ+0x20], R5 ;  /* 0x00002005020085a7 */ /* 0x000ea400080010ff */
[----:B--2---:R-:W-:Y:S05]  /*6b10*/  @!P0 BRA `(.L_x_96) ;  /* 0xfffffffc00f08947 */ /* 0x004fea000383ffff */
[----:B------:R-:W-:Y:S05]  /*6b20*/  BRA `(.L_x_21) ;  /* 0xffffffac00007947 */ /* 0x000fea000383ffff */
.L_x_28:
[----:B-1----:R-:W-:-:S07]  /*6b30*/  MOV R2, UR17 ;  /* 0x0000001100027c02 */ /* 0x002fce0008000f00 */
.L_x_97:
[----:B-1----:R1:W2:Y:S02]  /*6b40*/  SYNCS.PHASECHK.TRANS64.TRYWAIT P0, [R2+URZ+0x20], R5 ;  /* 0x00002005020075a7 */ /* 0x0022a400080011ff */
[----:B--2---:R-:W-:Y:S05]  /*6b50*/  @!P0 NANOSLEEP.SYNCS 0x989680 ;  /* 0x009896800000895d */ /* 0x004fea0003900000 */
[----:B------:R-:W2:Y:S02]  /*6b60*/  @!P0 SYNCS.PHASECHK.TRANS64 P0, [R2+URZ+0x20], R5 ;  /* 0x00002005020085a7 */ /* 0x000ea400080010ff */
[----:B--2---:R-:W-:Y:S05]  /*6b70*/  @!P0 BRA `(.L_x_97) ;  /* 0xfffffffc00f08947 */ /* 0x004fea000383ffff */
[----:B------:R-:W-:Y:S05]  /*6b80*/  BRA `(.L_x_27) ;  /* 0xffffffac00a87947 */ /* 0x000fea000383ffff */
.L_x_32:
[----:B-1----:R1:W2:Y:S02]  /*6b90*/  SYNCS.PHASECHK.TRANS64.TRYWAIT P0, [R2+URZ+0x60], R3 ;  /* 0x00006003020075a7 */ /* 0x0022a400080011ff */
[----:B--2---:R-:W-:Y:S05]  /*6ba0*/  @!P0 NANOSLEEP.SYNCS 0x989680 ;  /* 0x009896800000895d */ /* 0x004fea0003900000 */
[----:B------:R-:W2:Y:S02]  /*6bb0*/  @!P0 SYNCS.PHASECHK.TRANS64 P0, [R2+URZ+0x60], R3 ;  /* 0x00006003020085a7 */ /* 0x000ea400080010ff */
[----:B--2---:R-:W-:Y:S05]  /*6bc0*/  @!P0 BRA `(.L_x_32) ;  /* 0xfffffffc00f08947 */ /* 0x004fea000383ffff */
[----:B------:R-:W-:Y:S05]  /*6bd0*/  BRA `(.L_x_98) ;  /* 0xffffffb000387947 */ /* 0x000fea000383ffff */
.L_x_36:
[----:B----4-:R-:W-:-:S07]  /*6be0*/  MOV R0, UR5 ;  /* 0x0000000500007c02 */ /* 0x010fce0008000f00 */
.L_x_99:
[----:B-1----:R1:W2:Y:S02]  /*6bf0*/  SYNCS.PHASECHK.TRANS64.TRYWAIT P0, [R0+URZ], R3 ;  /* 0x00000003000075a7 */ /* 0x0022a400080011ff */
[----:B--2---:R-:W-:Y:S05]  /*6c00*/  @!P0 NANOSLEEP.SYNCS 0x989680 ;  /* 0x009896800000895d */ /* 0x004fea0003900000 */
[----:B------:R-:W2:Y:S02]  /*6c10*/  @!P0 SYNCS.PHASECHK.TRANS64 P0, [R0+URZ], R3 ;  /* 0x00000003000085a7 */ /* 0x000ea400080010ff */
[----:B--2---:R-:W-:Y:S05]  /*6c20*/  @!P0 BRA `(.L_x_99) ;  /* 0xfffffffc00f08947 */ /* 0x004fea000383ffff */
[----:B------:R-:W-:Y:S05]  /*6c30*/  BRA `(.L_x_100) ;  /* 0xffffffb400a87947 */ /* 0x000fea000383ffff */
.L_x_37:
[----:B----4-:R-:W-:-:S07]  /*6c40*/  MOV R0, UR5 ;  /* 0x0000000500007c02 */ /* 0x010fce0008000f00 */
.L_x_101:
[----:B-1----:R1:W2:Y:S02]  /*6c50*/  SYNCS.PHASECHK.TRANS64.TRYWAIT P0, [R0+URZ], R3 ;  /* 0x00000003000075a7 */ /* 0x0022a400080011ff */
[----:B--2---:R-:W-:Y:S05]  /*6c60*/  @!P0 NANOSLEEP.SYNCS 0x989680 ;  /* 0x009896800000895d */ /* 0x004fea0003900000 */
[----:B------:R-:W2:Y:S02]  /*6c70*/  @!P0 SYNCS.PHASECHK.TRANS64 P0, [R0+URZ], R3 ;  /* 0x00000003000085a7 */ /* 0x000ea400080010ff */
[----:B--2---:R-:W-:Y:S05]  /*6c80*/  @!P0 BRA `(.L_x_101) ;  /* 0xfffffffc00f08947 */ /* 0x004fea000383ffff */
[----:B------:R-:W-:Y:S05]  /*6c90*/  BRA `(.L_x_102) ;  /* 0xffffffb400b47947 */ /* 0x000fea000383ffff */
.L_x_38:
[----:B----4-:R-:W-:-:S07]  /*6ca0*/  MOV R0, UR5 ;  /* 0x0000000500007c02 */ /* 0x010fce0008000f00 */
.L_x_103:
[----:B-1----:R1:W2:Y:S02]  /*6cb0*/  SYNCS.PHASECHK.TRANS64.TRYWAIT P0, [R0+URZ], R3 ;  /* 0x00000003000075a7 */ /* 0x0022a400080011ff */
[----:B--2---:R-:W-:Y:S05]  /*6cc0*/  @!P0 NANOSLEEP.SYNCS 0x989680 ;  /* 0x009896800000895d */ /* 0x004fea0003900000 */
[----:B------:R-:W2:Y:S02]  /*6cd0*/  @!P0 SYNCS.PHASECHK.TRANS64 P0, [R0+URZ], R3 ;  /* 0x00000003000085a7 */ /* 0x000ea400080010ff */
[----:B--2---:R-:W-:Y:S05]  /*6ce0*/  @!P0 BRA `(.L_x_103) ;  /* 0xfffffffc00f08947 */ /* 0x004fea000383ffff */
[----:B------:R-:W-:Y:S05]  /*6cf0*/  BRA `(.L_x_104) ;  /* 0xffffffb400c07947 */ /* 0x000fea000383ffff */
.L_x_41:
[----:B-1----:R1:W2:Y:S02]  /*6d00*/  SYNCS.PHASECHK.TRANS64.TRYWAIT P0, [R0+URZ+0xc0], R5 ;  /* 0x0000c005000075a7 */ /* 0x0022a400080011ff */
[----:B--2---:R-:W-:Y:S05]  /*6d10*/  @!P0 NANOSLEEP.SYNCS 0x989680 ;  /* 0x009896800000895d */ /* 0x004fea0003900000 */
[----:B------:R-:W2:Y:S02]  /*6d20*/  @!P0 SYNCS.PHASECHK.TRANS64 P0, [R0+URZ+0xc0], R5 ;  /* 0x0000c005000085a7 */ /* 0x000ea400080010ff */
[----:B--2---:R-:W-:Y:S05]  /*6d30*/  @!P0 BRA `(.L_x_41) ;  /* 0xfffffffc00f08947 */ /* 0x004fea000383ffff */
[----:B------:R-:W-:Y:S05]  /*6d40*/  BRA `(.L_x_105) ;  /* 0xffffffb8001c7947 */ /* 0x000fea000383ffff */
.L_x_42:
[----:B------:R-:W-:-:S07]  /*6d50*/  MOV R0, UR5 ;  /* 0x0000000500007c02 */ /* 0x000fce0008000f00 */
.L_x_106:
[----:B-1----:R1:W2:Y:S02]  /*6d60*/  SYNCS.PHASECHK.TRANS64.TRYWAIT P0, [R0+URZ+0x70], R5 ;  /* 0x00007005000075a7 */ /* 0x0022a400080011ff */
[----:B--2---:R-:W-:Y:S05]  /*6d70*/  @!P0 NANOSLEEP.SYNCS 0x989680 ;  /* 0x009896800000895d */ /* 0x004fea0003900000 */
[----:B------:R-:W2:Y:S02]  /*6d80*/  @!P0 SYNCS.PHASECHK.TRANS64 P0, [R0+URZ+0x70], R5 ;  /* 0x00007005000085a7 */ /* 0x000ea400080010ff */
[----:B--2---:R-:W-:Y:S05]  /*6d90*/  @!P0 BRA `(.L_x_106) ;  /* 0xfffffffc00f08947 */ /* 0x004fea000383ffff */
[----:B------:R-:W-:Y:S05]  /*6da0*/  BRA `(.L_x_107) ;  /* 0xffffffb8002c7947 */ /* 0x000fea000383ffff */
.L_x_43:
[----:B-1----:R1:W2:Y:S02]  /*6db0*/  SYNCS.PHASECHK.TRANS64.TRYWAIT P1, [R0+URZ+0x60], R5 ;  /* 0x00006005000075a7 */ /* 0x0022a400080211ff */
[----:B--2---:R-:W-:Y:S05]  /*6dc0*/  @!P1 NANOSLEEP.SYNCS 0x989680 ;  /* 0x009896800000995d */ /* 0x004fea0003900000 */
[----:B------:R-:W2:Y:S02]  /*6dd0*/  @!P1 SYNCS.PHASECHK.TRANS64 P1, [R0+URZ+0x60], R5 ;  /* 0x00006005000095a7 */ /* 0x000ea400080210ff */
[----:B--2---:R-:W-:Y:S05]  /*6de0*/  @!P1 BRA `(.L_x_43) ;  /* 0xfffffffc00f09947 */ /* 0x004fea000383ffff */
[----:B------:R-:W-:Y:S05]  /*6df0*/  BRA `(.L_x_108) ;  /* 0xffffffb8005c7947 */ /* 0x000fea000383ffff */
.L_x_46:
[----:B------:R-:W-:-:S07]  /*6e00*/  MOV R0, UR5 ;  /* 0x0000000500007c02 */ /* 0x000fce0008000f00 */
.L_x_109:
[----:B-1----:R1:W2:Y:S02]  /*6e10*/  SYNCS.PHASECHK.TRANS64.TRYWAIT P0, [R0+URZ+0x70], R3 ;  /* 0x00007003000075a7 */ /* 0x0022a400080011ff */
[----:B--2---:R-:W-:Y:S05]  /*6e20*/  @!P0 NANOSLEEP.SYNCS 0x989680 ;  /* 0x009896800000895d */ /* 0x004fea0003900000 */
[----:B------:R-:W2:Y:S02]  /*6e30*/  @!P0 SYNCS.PHASECHK.TRANS64 P0, [R0+URZ+0x70], R3 ;  /* 0x00007003000085a7 */ /* 0x000ea400080010ff */
[----:B--2---:R-:W-:Y:S05]  /*6e40*/  @!P0 BRA `(.L_x_109) ;  /* 0xfffffffc00f08947 */ /* 0x004fea000383ffff */
[----:B------:R-:W-:Y:S05]  /*6e50*/  BRA `(.L_x_45) ;  /* 0xffffffb800b07947 */ /* 0x000fea000383ffff */
.L_x_53:
[----:B-1----:R1:W2:Y:S02]  /*6e60*/  SYNCS.PHASECHK.TRANS64.TRYWAIT P1, [R0+URZ+0x60], R5 ;  /* 0x00006005000075a7 */ /* 0x0022a400080211ff */
[----:B--2---:R-:W-:Y:S05]  /*6e70*/  @!P1 NANOSLEEP.SYNCS 0x989680 ;  /* 0x009896800000995d */ /* 0x004fea0003900000 */
[----:B------:R-:W2:Y:S02]  /*6e80*/  @!P1 SYNCS.PHASECHK.TRANS64 P1, [R0+URZ+0x60], R5 ;  /* 0x00006005000095a7 */ /* 0x000ea400080210ff */
[----:B--2---:R-:W-:Y:S05]  /*6e90*/  @!P1 BRA `(.L_x_53) ;  /* 0xfffffffc00f09947 */ /* 0x004fea000383ffff */
[----:B------:R-:W-:Y:S05]  /*6ea0*/  BRA `(.L_x_110) ;  /* 0xffffffc000207947 */ /* 0x000fea000383ffff */
.L_x_54:
[----:B------:R-:W-:-:S07]  /*6eb0*/  MOV R3, UR7 ;  /* 0x0000000700037c02 */ /* 0x000fce0008000f00 */
.L_x_111:
[----:B-1----:R1:W2:Y:S02]  /*6ec0*/  SYNCS.PHASECHK.TRANS64.TRYWAIT P0, [R3+URZ+0xa0], R0 ;  /* 0x0000a000030075a7 */ /* 0x0022a400080011ff */
[----:B--2---:R-:W-:Y:S05]  /*6ed0*/  @!P0 NANOSLEEP.SYNCS 0x989680 ;  /* 0x009896800000895d */ /* 0x004fea0003900000 */
[----:B------:R-:W2:Y:S02]  /*6ee0*/  @!P0 SYNCS.PHASECHK.TRANS64 P0, [R3+URZ+0xa0], R0 ;  /* 0x0000a000030085a7 */ /* 0x000ea400080010ff */
[----:B--2---:R-:W-:Y:S05]  /*6ef0*/  @!P0 BRA `(.L_x_111) ;  /* 0xfffffffc00f08947 */ /* 0x004fea000383ffff */
[----:B------:R-:W-:Y:S05]  /*6f00*/  BRA `(.L_x_112) ;  /* 0xffffffc000587947 */ /* 0x000fea000383ffff */
.L_x_57:
[----:B------:R-:W-:Y:S07]  /*6f10*/  MOV R0, UR6 ;  /* 0x0000000600007c02 */ /* 0x000fee0008000f00 */
.L_x_113:
[----:B-1----:R1:W2:Y:S02]  /*6f20*/  SYNCS.PHASECHK.TRANS64.TRYWAIT P0, [R0+URZ], R3 ;  /* 0x00000003000075a7 */ /* 0x0022a400080011ff */
[----:B--2---:R-:W-:Y:S05]  /*6f30*/  @!P0 NANOSLEEP.SYNCS 0x989680 ;  /* 0x009896800000895d */ /* 0x004fea0003900000 */
[----:B------:R-:W2:Y:S02]  /*6f40*/  @!P0 SYNCS.PHASECHK.TRANS64 P0, [R0+URZ], R3 ;  /* 0x00000003000085a7 */ /* 0x000ea400080010ff */
[----:B--2---:R-:W-:Y:S05]  /*6f50*/  @!P0 BRA `(.L_x_113) ;  /* 0xfffffffc00f08947 */ /* 0x004fea000383ffff */
[----:B------:R-:W-:Y:S05]  /*6f60*/  BRA `(.L_x_56) ;  /* 0xffffffc000747947 */ /* 0x000fea000383ffff */
.L_x_60:
[----:B------:R-:W-:-:S07]  /*6f70*/  MOV R0, UR6 ;  /* 0x0000000600007c02 */ /* 0x000fce0008000f00 */
.L_x_114:
[----:B--2---:R2:W4:Y:S02]  /*6f80*/  SYNCS.PHASECHK.TRANS64.TRYWAIT P0, [R0+URZ], R3 ;  /* 0x00000003000075a7 */ /* 0x00452400080011ff */
[----:B----4-:R-:W-:Y:S05]  /*6f90*/  @!P0 NANOSLEEP.SYNCS 0x989680 ;  /* 0x009896800000895d */ /* 0x010fea0003900000 */
[----:B------:R-:W4:Y:S02]  /*6fa0*/  @!P0 SYNCS.PHASECHK.TRANS64 P0, [R0+URZ], R3 ;  /* 0x00000003000085a7 */ /* 0x000f2400080010ff */
[----:B----4-:R-:W-:Y:S05]  /*6fb0*/  @!P0 BRA `(.L_x_114) ;  /* 0xfffffffc00f08947 */ /* 0x010fea000383ffff */
[----:B------:R-:W-:Y:S05]  /*6fc0*/  BRA `(.L_x_115) ;  /* 0xffffffc400507947 */ /* 0x000fea000383ffff */
.L_x_61:
[----:B------:R-:W-:-:S07]  /*6fd0*/  MOV R0, UR6 ;  /* 0x0000000600007c02 */ /* 0x000fce0008000f00 */
.L_x_116:
[----:B-1----:R1:W2:Y:S02]  /*6fe0*/  SYNCS.PHASECHK.TRANS64.TRYWAIT P0, [R0+URZ], R3 ;  /* 0x00000003000075a7 */ /* 0x0022a400080011ff */
[----:B--2---:R-:W-:Y:S05]  /*6ff0*/  @!P0 NANOSLEEP.SYNCS 0x989680 ;  /* 0x009896800000895d */ /* 0x004fea0003900000 */
[----:B------:R-:W2:Y:S02]  /*7000*/  @!P0 SYNCS.PHASECHK.TRANS64 P0, [R0+URZ], R3 ;  /* 0x00000003000085a7 */ /* 0x000ea400080010ff */
[----:B--2---:R-:W-:Y:S05]  /*7010*/  @!P0 BRA `(.L_x_116) ;  /* 0xfffffffc00f08947 */ /* 0x004fea000383ffff */
[----:B------:R-:W-:Y:S05]  /*7020*/  BRA `(.L_x_117) ;  /* 0xffffffc4005c7947 */ /* 0x000fea000383ffff */
.L_x_62:
[----:B------:R-:W-:-:S07]  /*7030*/  MOV R0, UR6 ;  /* 0x0000000600007c02 */ /* 0x000fce0008000f00 */
.L_x_118:
[----:B-1----:R1:W2:Y:S02]  /*7040*/  SYNCS.PHASECHK.TRANS64.TRYWAIT P0, [R0+URZ], R3 ;  /* 0x00000003000075a7 */ /* 0x0022a400080011ff */
[----:B--2---:R-:W-:Y:S05]  /*7050*/  @!P0 NANOSLEEP.SYNCS 0x989680 ;  /* 0x009896800000895d */ /* 0x004fea0003900000 */
[----:B------:R-:W2:Y:S02]  /*7060*/  @!P0 SYNCS.PHASECHK.TRANS64 P0, [R0+URZ], R3 ;  /* 0x00000003000085a7 */ /* 0x000ea400080010ff */
[----:B--2---:R-:W-:Y:S05]  /*7070*/  @!P0 BRA `(.L_x_118) ;  /* 0xfffffffc00f08947 */ /* 0x004fea000383ffff */
[----:B------:R-:W-:Y:S05]  /*7080*/  BRA `(.L_x_119) ;  /* 0xffffffc400687947 */ /* 0x000fea000383ffff */
.L_x_63:
[----:B------:R-:W-:-:S07]  /*7090*/  MOV R0, UR7 ;  /* 0x0000000700007c02 */ /* 0x000fce0008000f00 */
.L_x_120:
[----:B-1----:R1:W2:Y:S02]  /*70a0*/  SYNCS.PHASECHK.TRANS64.TRYWAIT P0, [R0+URZ], R3 ;  /* 0x00000003000075a7 */ /* 0x0022a400080011ff */
[----:B--2---:R-:W-:Y:S05]  /*70b0*/  @!P0 NANOSLEEP.SYNCS 0x989680 ;  /* 0x009896800000895d */ /* 0x004fea0003900000 */
[----:B------:R-:W2:Y:S02]  /*70c0*/  @!P0 SYNCS.PHASECHK.TRANS64 P0, [R0+URZ], R3 ;  /* 0x00000003000085a7 */ /* 0x000ea400080010ff */
[----:B--2---:R-:W-:Y:S05]  /*70d0*/  @!P0 BRA `(.L_x_120) ;  /* 0xfffffffc00f08947 */ /* 0x004fea000383ffff */
[----:B------:R-:W-:Y:S05]  /*70e0*/  BRA `(.L_x_121) ;  /* 0xffffffc400747947 */ /* 0x000fea000383ffff */
.L_x_68:
[----:B---3--:R3:W1:Y:S02]  /*70f0*/  SYNCS.PHASECHK.TRANS64.TRYWAIT P0, [R0+URZ+0x60], R3 ;  /* 0x00006003000075a7 */ /* 0x00866400080011ff */
[----:B-1----:R-:W-:Y:S05]  /*7100*/  @!P0 NANOSLEEP.SYNCS 0x989680 ;  /* 0x009896800000895d */ /* 0x002fea0003900000 */
[----:B------:R-:W1:Y:S02]  /*7110*/  @!P0 SYNCS.PHASECHK.TRANS64 P0, [R0+URZ+0x60], R3 ;  /* 0x00006003000085a7 */ /* 0x000e6400080010ff */
[----:B-1----:R-:W-:Y:S05]  /*7120*/  @!P0 BRA `(.L_x_68) ;  /* 0xfffffffc00f08947 */ /* 0x002fea000383ffff */
[----:B------:R-:W-:Y:S05]  /*7130*/  BRA `(.L_x_122) ;  /* 0xffffffc800707947 */ /* 0x000fea000383ffff */
.L_x_71:
[----:B------:R-:W-:Y:S07]  /*7140*/  MOV R0, UR6 ;  /* 0x0000000600007c02 */ /* 0x000fee0008000f00 */
.L_x_123:
[----:B-1----:R1:W3:Y:S02]  /*7150*/  SYNCS.PHASECHK.TRANS64.TRYWAIT P0, [R0+URZ+0x58], R3 ;  /* 0x00005803000075a7 */ /* 0x0022e400080011ff */
[----:B---3--:R-:W-:Y:S05]  /*7160*/  @!P0 NANOSLEEP.SYNCS 0x989680 ;  /* 0x009896800000895d */ /* 0x008fea0003900000 */
[----:B------:R-:W3:Y:S02]  /*7170*/  @!P0 SYNCS.PHASECHK.TRANS64 P0, [R0+URZ+0x58], R3 ;  /* 0x00005803000085a7 */ /* 0x000ee400080010ff */
[----:B---3--:R-:W-:Y:S05]  /*7180*/  @!P0 BRA `(.L_x_123) ;  /* 0xfffffffc00f08947 */ /* 0x008fea000383ffff */
[----:B------:R-:W-:Y:S05]  /*7190*/  BRA `(.L_x_70) ;  /* 0xffffffcc005c7947 */ /* 0x000fea000383ffff */
.L_x_74:
[----:B------:R-:W-:Y:S07]  /*71a0*/  MOV R3, UR6 ;  /* 0x0000000600037c02 */ /* 0x000fee0008000f00 */
.L_x_124:
[----:B-1----:R1:W2:Y:S02]  /*71b0*/  SYNCS.PHASECHK.TRANS64.TRYWAIT P2, [R3+URZ+0x48], R26 ;  /* 0x0000481a030075a7 */ /* 0x0022a400080411ff */
[----:B--2---:R-:W-:Y:S05]  /*71c0*/  @!P2 NANOSLEEP.SYNCS 0x989680 ;  /* 0x009896800000a95d */ /* 0x004fea0003900000 */
[----:B------:R-:W2:Y:S02]  /*71d0*/  @!P2 SYNCS.PHASECHK.TRANS64 P2, [R3+URZ+0x48], R26 ;  /* 0x0000481a0300a5a7 */ /* 0x000ea400080410ff */
[----:B--2---:R-:W-:Y:S05]  /*71e0*/  @!P2 BRA `(.L_x_124) ;  /* 0xfffffffc00f0a947 */ /* 0x004fea000383ffff */
[----:B------:R-:W-:Y:S05]  /*71f0*/  BRA `(.L_x_125) ;  /* 0xffffffcc00f07947 */ /* 0x000fea000383ffff */
.L_x_77:
[----:B--2---:R2:W4:Y:S02]  /*7200*/  SYNCS.PHASECHK.TRANS64.TRYWAIT P0, [R0+URZ+0x60], R3 ;  /* 0x00006003000075a7 */ /* 0x00452400080011ff */
[----:B----4-:R-:W-:Y:S05]  /*7210*/  @!P0 NANOSLEEP.SYNCS 0x989680 ;  /* 0x009896800000895d */ /* 0x010fea0003900000 */
[----:B------:R-:W4:Y:S02]  /*7220*/  @!P0 SYNCS.PHASECHK.TRANS64 P0, [R0+URZ+0x60], R3 ;  /* 0x00006003000085a7 */ /* 0x000f2400080010ff */
[----:B----4-:R-:W-:Y:S05]  /*7230*/  @!P0 BRA `(.L_x_77) ;  /* 0xfffffffc00f08947 */ /* 0x010fea000383ffff */
[----:B------:R-:W-:Y:S05]  /*7240*/  BRA `(.L_x_126) ;  /* 0xffffffd400507947 */ /* 0x000fea000383ffff */
.L_x_88:
[----:B-1----:R-:W-:Y:S04]  /*7250*/  MOV R0, UR43 ;  /* 0x0000002b00007c02 */ /* 0x002fe80008000f00 */
[----:B------:R1:W2:Y:S03]  /*7260*/  SYNCS.PHASECHK.TRANS64.TRYWAIT P1, [R0+URZ+0x40], R3 ;  /* 0x00004003000075a7 */ /* 0x0002a600080211ff */
[----:B--2---:R-:W-:Y:S05]  /*7270*/  @!P1 NANOSLEEP.SYNCS 0x989680 ;  /* 0x009896800000995d */ /* 0x004fea0003900000 */
[----:B------:R-:W2:Y:S02]  /*7280*/  @!P1 SYNCS.PHASECHK.TRANS64 P1, [R0+URZ+0x40], R3 ;  /* 0x00004003000095a7 */ /* 0x000ea400080210ff */
[----:B--2---:R-:W-:Y:S05]  /*7290*/  @!P1 BRA `(.L_x_88) ;  /* 0xfffffffc00ec9947 */ /* 0x004fea000383ffff */
[----:B------:R-:W-:Y:S05]  /*72a0*/  BRA `(.L_x_87) ;  /* 0xffffffe0004c7947 */ /* 0x000fea000383ffff */
.L_x_90:
[----:B------:R1:W1:Y:S02]  /*72b0*/  SYNCS.PHASECHK.TRANS64.TRYWAIT P1, [R148+URZ+0x80], R5 ;  /* 0x00008005940075a7 */ /* 0x00026400080211ff */
[----:B-1----:R-:W-:Y:S05]  /*72c0*/  @!P1 NANOSLEEP.SYNCS 0x989680 ;  /* 0x009896800000995d */ /* 0x002fea0003900000 */
[----:B------:R-:W1:Y:S02]  /*72d0*/  @!P1 SYNCS.PHASECHK.TRANS64 P1, [R148+URZ+0x80], R5 ;  /* 0x00008005940095a7 */ /* 0x000e6400080210ff */
[----:B-1----:R-:W-:Y:S05]  /*72e0*/  @!P1 BRA `(.L_x_90) ;  /* 0xfffffffc00f09947 */ /* 0x002fea000383ffff */
[----:B------:R-:W-:Y:S05]  /*72f0*/  BRA `(.L_x_89) ;  /* 0xffffffe000907947 */ /* 0x000fea000383ffff */
        .weak           $__internal_0_$__cuda_sm10x_tcgen05_guardrail_trap_col_being_dealloced_not_returned_by_alloc
        .type           $__internal_0_$__cuda_sm10x_tcgen05_guardrail_trap_col_being_dealloced_not_returned_by_alloc,@function
        .size           $__internal_0_$__cuda_sm10x_tcgen05_guardrail_trap_col_being_dealloced_not_returned_by_alloc,($__internal_1_$__cuda_sm10x_tcgen05_guardrail_trap_phase_invalid_during_alloc - $__internal_0_$__cuda_sm10x_tcgen05_guardrail_trap_col_being_dealloced_not_returned_by_alloc)
$__internal_0_$__cuda_sm10x_tcgen05_guardrail_trap_col_being_dealloced_not_returned_by_alloc:
[----:B------:R-:W-:Y:S05]  /*7300*/  BPT.TRAP 0x1 ;  /* 0x000000040000795c */ /* 0x000fea0000300000 */
[----:B------:R-:W-:-:S04]  /*7310*/  HFMA2 R3, -RZ, RZ, 0, 0 ;  /* 0x00000000ff037431 */ /* 0x000fc800000001ff */
[----:B------:R-:W-:Y:S05]  /*7320*/  RET.REL.NODEC R2 `(_ZN7cutlass13device_kernelINS_4gemm6kernel13GemmUniversalIN4cute5tupleIJiiiiEEENS1_10collective13CollectiveMmaINS1_35MainloopSm100TmaUmmaWarpSpecializedILi4ELi2ELi4ENS5_IJNS4_1CILi1EEESB_SB_EEEEENS5_IJNSA_ILi128EEENSA_ILi64EEESE_EEEaNS5_IJlSB_lEEEaSH_NS4_8TiledMMAINS4_8MMA_AtomIJNS4_15SM100_MMA_S8_SSIaaiLi128ELi64ELNS4_4UMMA5MajorE0ELSM_0ELNSL_8SaturateE0EEEEEENS4_6LayoutISC_NS5_IJNSA_ILi0EEESR_SR_EEEEENS5_IJNS4_10UnderscoreESU_SU_EEEEENS4_13SM90_TMA_LOADENS4_14ComposedLayoutINS4_7SwizzleILi3ELi4ELi3EEENS4_18smem_ptr_flag_bitsILi8EEENSQ_INS5_IJNSA_ILi8EEESE_EEENS5_IJSE_SB_EEEEEEEvNS4_8identityESX_S17_vS18_EENS_8epilogue10collective18CollectiveEpilogueINS1A_23Sm100TmaWarpSpecializedILi1ELi1ELi64ELb0ELb0EEEJSG_NS5_IJNSQ_ISE_SB_EENSQ_ISF_SB_EEEEEaSH_aSH_NS1A_6fusion15FusionCallbacksIS1E_NS1I_17LinearCombinationIaiaiLNS_15FloatRoundStyleE2EEESG_S1H_JEEENS4_5SM1004TMEM4LOAD26SM100_TMEM_LOAD_32dp32b64xESX_NSY_INSZ_ILi2ELi4ELi3EEES12_NSQ_INS5_IJS13_SF_EEENS5_IJSF_SB_EEEEEEENS4_39AutoVectorizingCopyWithAssumedAlignmentILi128EEENS4_14SM90_TMA_STOREES1W_S1Y_S1Y_EEEvvEEEEvNT_6ParamsE) ;  /* 0xffffff8c02347950 */ /* 0x000fea0003c3ffff */
        .weak           $__internal_1_$__cuda_sm10x_tcgen05_guardrail_trap_phase_invalid_during_alloc
        .type           $__internal_1_$__cuda_sm10x_tcgen05_guardrail_trap_phase_invalid_during_alloc,@function
        .size           $__internal_1_$__cuda_sm10x_tcgen05_guardrail_trap_phase_invalid_during_alloc,($__internal_2_$__cuda_sm10x_tcgen05_guardrail_trap_unallocated_columns_being_dealloced - $__internal_1_$__cuda_sm10x_tcgen05_guardrail_trap_phase_invalid_during_alloc)
$__internal_1_$__cuda_sm10x_tcgen05_guardrail_trap_phase_invalid_during_alloc:
[----:B------:R-:W-:Y:S05]  /*7330*/  BPT.TRAP 0x1 ;  /* 0x000000040000795c */ /* 0x000fea0000300000 */
[----:B------:R-:W-:-:S04]  /*7340*/  MOV R3, 0x0 ;  /* 0x0000000000037802 */ /* 0x000fc80000000f00 */
[----:B------:R-:W-:Y:S05]  /*7350*/  RET.REL.NODEC R2 `(_ZN7cutlass13device_kernelINS_4gemm6kernel13GemmUniversalIN4cute5tupleIJiiiiEEENS1_10collective13CollectiveMmaINS1_35MainloopSm100TmaUmmaWarpSpecializedILi4ELi2ELi4ENS5_IJNS4_1CILi1EEESB_SB_EEEEENS5_IJNSA_ILi128EEENSA_ILi64EEESE_EEEaNS5_IJlSB_lEEEaSH_NS4_8TiledMMAINS4_8MMA_AtomIJNS4_15SM100_MMA_S8_SSIaaiLi128ELi64ELNS4_4UMMA5MajorE0ELSM_0ELNSL_8SaturateE0EEEEEENS4_6LayoutISC_NS5_IJNSA_ILi0EEESR_SR_EEEEENS5_IJNS4_10UnderscoreESU_SU_EEEEENS4_13SM90_TMA_LOADENS4_14ComposedLayoutINS4_7SwizzleILi3ELi4ELi3EEENS4_18smem_ptr_flag_bitsILi8EEENSQ_INS5_IJNSA_ILi8EEESE_EEENS5_IJSE_SB_EEEEEEEvNS4_8identityESX_S17_vS18_EENS_8epilogue10collective18CollectiveEpilogueINS1A_23Sm100TmaWarpSpecializedILi1ELi1ELi64ELb0ELb0EEEJSG_NS5_IJNSQ_ISE_SB_EENSQ_ISF_SB_EEEEEaSH_aSH_NS1A_6fusion15FusionCallbacksIS1E_NS1I_17LinearCombinationIaiaiLNS_15FloatRoundStyleE2EEESG_S1H_JEEENS4_5SM1004TMEM4LOAD26SM100_TMEM_LOAD_32dp32b64xESX_NSY_INSZ_ILi2ELi4ELi3EEES12_NSQ_INS5_IJS13_SF_EEENS5_IJSF_SB_EEEEEEENS4_39AutoVectorizingCopyWithAssumedAlignmentILi128EEENS4_14SM90_TMA_STOREES1W_S1Y_S1Y_EEEvvEEEEvNT_6ParamsE) ;  /* 0xffffff8c02287950 */ /* 0x000fea0003c3ffff */
        .weak           $__internal_2_$__cuda_sm10x_tcgen05_guardrail_trap_unallocated_columns_being_dealloced
        .type           $__internal_2_$__cuda_sm10x_tcgen05_guardrail_trap_unallocated_columns_being_dealloced,@function
        .size           $__internal_2_$__cuda_sm10x_tcgen05_guardrail_trap_unallocated_columns_being_dealloced,(.L_x_128 - $__internal_2_$__cuda_sm10x_tcgen05_guardrail_trap_unallocated_columns_being_dealloced)
$__internal_2_$__cuda_sm10x_tcgen05_guardrail_trap_unallocated_columns_being_dealloced:
[----:B------:R-:W-:Y:S05]  /*7360*/  BPT.TRAP 0x1 ;  /* 0x000000040000795c */ /* 0x000fea0000300000 */
[----:B------:R-:W-:-:S04]  /*7370*/  HFMA2 R3, -RZ, RZ, 0, 0 ;  /* 0x00000000ff037431 */ /* 0x000fc800000001ff */
[----:B------:R-:W-:Y:S05]  /*7380*/  RET.REL.NODEC R2 `(_ZN7cutlass13device_kernelINS_4gemm6kernel13GemmUniversalIN4cute5tupleIJiiiiEEENS1_10collective13CollectiveMmaINS1_35MainloopSm100TmaUmmaWarpSpecializedILi4ELi2ELi4ENS5_IJNS4_1CILi1EEESB_SB_EEEEENS5_IJNSA_ILi128EEENSA_ILi64EEESE_EEEaNS5_IJlSB_lEEEaSH_NS4_8TiledMMAINS4_8MMA_AtomIJNS4_15SM100_MMA_S8_SSIaaiLi128ELi64ELNS4_4UMMA5MajorE0ELSM_0ELNSL_8SaturateE0EEEEEENS4_6LayoutISC_NS5_IJNSA_ILi0EEESR_SR_EEEEENS5_IJNS4_10UnderscoreESU_SU_EEEEENS4_13SM90_TMA_LOADENS4_14ComposedLayoutINS4_7SwizzleILi3ELi4ELi3EEENS4_18smem_ptr_flag_bitsILi8EEENSQ_INS5_IJNSA_ILi8EEESE_EEENS5_IJSE_SB_EEEEEEEvNS4_8identityESX_S17_vS18_EENS_8epilogue10collective18CollectiveEpilogueINS1A_23Sm100TmaWarpSpecializedILi1ELi1ELi64ELb0ELb0EEEJSG_NS5_IJNSQ_ISE_SB_EENSQ_ISF_SB_EEEEEaSH_aSH_NS1A_6fusion15FusionCallbacksIS1E_NS1I_17LinearCombinationIaiaiLNS_15FloatRoundStyleE2EEESG_S1H_JEEENS4_5SM1004TMEM4LOAD26SM100_TMEM_LOAD_32dp32b64xESX_NSY_INSZ_ILi2ELi4ELi3EEES12_NSQ_INS5_IJS13_SF_EEENS5_IJSF_SB_EEEEEEENS4_39AutoVectorizingCopyWithAssumedAlignmentILi128EEENS4_14SM90_TMA_STOREES1W_S1Y_S1Y_EEEvvEEEEvNT_6ParamsE) ;  /* 0xffffff8c021c7950 */ /* 0x000fea0003c3ffff */
.L_x_127:
[----:B------:R-:W-:-:S00]  /*7390*/  BRA `(.L_x_127) ;  /* 0xfffffffc00fc7947 */ /* 0x000fc0000383ffff */
[----:B------:R-:W-:-:S00]  /*73a0*/  NOP ;  /* 0x0000000000007918 */ /* 0x000fc00000000000 */
        /* <DEDUP_REMOVED lines=13> */
.L_x_128:


//--------------------- .nv.global.init           --------------------------
	.section	.nv.global.init,"aw",@progbits
.nv.global.init:
	.type		$str$27,@object
	.size		$str$27,($str$28 - $str$27)
$str$27:
        /*0000*/ 	.byte	0x28, 0x61, 0x64, 0x64, 0x72, 0x65, 0x73, 0x73, 0x20, 0x26, 0x20, 0x6d, 0x61, 0x73, 0x6b, 0x29
        /*0010*/ 	.byte	0x20, 0x3d, 0x3d, 0x20, 0x30, 0x00
	.type		$str$28,@object
	.size		$str$28,($str$26 - $str$28)
$str$28:
        /*0016*/ 	.byte	0x2f, 0x74, 0x6d, 0x70, 0x2f, 0x63, 0x75, 0x74, 0x6c, 0x61, 0x73, 0x73, 0x5f, 0x73, 0x77, 0x65
        /*0026*/ 	.byte	0x65, 0x70, 0x5f, 0x73, 0x72, 0x63, 0x2f, 0x69, 0x6e, 0x63, 0x6c, 0x75, 0x64, 0x65, 0x2f, 0x63
        /*0036*/ 	.byte	0x75, 0x74, 0x65, 0x2f, 0x70, 0x6f, 0x69, 0x6e, 0x74, 0x65, 0x72, 0x5f, 0x66, 0x6c, 0x61, 0x67
        /*0046*/ 	.byte	0x67, 0x65, 0x64, 0x2e, 0x68, 0x70, 0x70, 0x00
	.type		$str$26,@object
	.size		$str$26,($str$25 - $str$26)
$str$26:
        /*004e*/ 	.byte	0x2f, 0x74, 0x6d, 0x70, 0x2f, 0x63, 0x75, 0x74, 0x6c, 0x61, 0x73, 0x73, 0x5f, 0x73, 0x77, 0x65
        /*005e*/ 	.byte	0x65, 0x70, 0x5f, 0x73, 0x72, 0x63, 0x2f, 0x69, 0x6e, 0x63, 0x6c, 0x75, 0x64, 0x65, 0x2f, 0x63
        /*006e*/ 	.byte	0x75, 0x74, 0x65, 0x2f, 0x61, 0x74, 0x6f, 0x6d, 0x2f, 0x63, 0x6f, 0x70, 0x79, 0x5f, 0x74, 0x72
        /*007e*/ 	.byte	0x61, 0x69, 0x74, 0x73, 0x5f, 0x73, 0x6d, 0x31, 0x30, 0x30, 0x2e, 0x68, 0x70, 0x70, 0x00
	.type		$str$25,@object
	.size		$str$25,(__unnamed_1 - $str$25)
$str$25:
        /*008d*/ 	.byte	0x28, 0x28, 0x75, 0x69, 0x6e, 0x74, 0x33, 0x32, 0x5f, 0x74, 0x28, 0x74, 0x68, 0x72, 0x65, 0x61
        /*009d*/ 	.byte	0x64, 0x49, 0x64, 0x78, 0x2e, 0x78, 0x29, 0x20, 0x2f, 0x20, 0x33, 0x32, 0x29, 0x20, 0x25, 0x20
        /*00ad*/ 	.byte	0x34, 0x29, 0x20, 0x3d, 0x3d, 0x20, 0x28, 0x28, 0x28, 0x74, 0x6d, 0x65, 0x6d, 0x5f, 0x61, 0x64
        /*00bd*/ 	.byte	0x64, 0x72, 0x20, 0x3e, 0x3e, 0x20, 0x31, 0x36, 0x29, 0x20, 0x2f, 0x20, 0x33, 0x32, 0x29, 0x20
        /*00cd*/ 	.byte	0x25, 0x20, 0x34, 0x29, 0x00
	.type		__unnamed_1,@object
	.size		__unnamed_1,(__unnamed_2 - __unnamed_1)
__unnamed_1:
        /*00d2*/ 	.byte	0x61, 0x75, 0x74, 0x6f, 0x20, 0x63, 0x75, 0x74, 0x65, 0x3a, 0x3a, 0x61, 0x73, 0x5f, 0x70, 0x6f
        /* <DEDUP_REMOVED lines=24> */
        /*0262*/ 	.byte	0x5d, 0x00
	.type		__unnamed_2,@object
	.size		__unnamed_2,(.L_2 - __unnamed_2)
__unnamed_2:
        /* <DEDUP_REMOVED lines=42> */
        /*0504*/ 	.byte	0x43, 0x3c, 0x30, 0x3e, 0x3e, 0x3e, 0x3e, 0x5d, 0x00
.L_2:


//--------------------- .nv.shared._ZN7cutlass13device_kernelINS_4gemm6kernel13GemmUniversalIN4cute5tupleIJiiiiEEENS1_10collective13CollectiveMmaINS1_35MainloopSm100TmaUmmaWarpSpecializedILi4ELi2ELi4ENS5_IJNS4_1CILi1EEESB_SB_EEEEENS5_IJNSA_ILi128EEENSA_ILi64EEESE_EEEaNS5_IJlSB_lEEEaSH_NS4_8TiledMMAINS4_8MMA_AtomIJNS4_15SM100_MMA_S8_SSIaaiLi128ELi64ELNS4_4UMMA5MajorE0ELSM_0ELNSL_8SaturateE0EEEEEENS4_6LayoutISC_NS5_IJNSA_ILi0EEESR_SR_EEEEENS5_IJNS4_10UnderscoreESU_SU_EEEEENS4_13SM90_TMA_LOADENS4_14ComposedLayoutINS4_7SwizzleILi3ELi4ELi3EEENS4_18smem_ptr_flag_bitsILi8EEENSQ_INS5_IJNSA_ILi8EEESE_EEENS5_IJSE_SB_EEEEEEEvNS4_8identityESX_S17_vS18_EENS_8epilogue10collective18CollectiveEpilogueINS1A_23Sm100TmaWarpSpecializedILi1ELi1ELi64ELb0ELb0EEEJSG_NS5_IJNSQ_ISE_SB_EENSQ_ISF_SB_EEEEEaSH_aSH_NS1A_6fusion15FusionCallbacksIS1E_NS1I_17LinearCombinationIaiaiLNS_15FloatRoundStyleE2EEESG_S1H_JEEENS4_5SM1004TMEM4LOAD26SM100_TMEM_LOAD_32dp32b64xESX_NSY_INSZ_ILi2ELi4ELi3EEES12_NSQ_INS5_IJS13_SF_EEENS5_IJSF_SB_EEEEEEENS4_39AutoVectorizingCopyWithAssumedAlignmentILi128EEENS4_14SM90_TMA_STOREES1W_S1Y_S1Y_EEEvvEEEEvNT_6ParamsE --------------------------
	.section	.nv.shared._ZN7cutlass13device_kernelINS_4gemm6kernel13GemmUniversalIN4cute5tupleIJiiiiEEENS1_10collective13CollectiveMmaINS1_35MainloopSm100TmaUmmaWarpSpecializedILi4ELi2ELi4ENS5_IJNS4_1CILi1EEESB_SB_EEEEENS5_IJNSA_ILi128EEENSA_ILi64EEESE_EEEaNS5_IJlSB_lEEEaSH_NS4_8TiledMMAINS4_8MMA_AtomIJNS4_15SM100_MMA_S8_SSIaaiLi128ELi64ELNS4_4UMMA5MajorE0ELSM_0ELNSL_8SaturateE0EEEEEENS4_6LayoutISC_NS5_IJNSA_ILi0EEESR_SR_EEEEENS5_IJNS4_10UnderscoreESU_SU_EEEEENS4_13SM90_TMA_LOADENS4_14ComposedLayoutINS4_7SwizzleILi3ELi4ELi3EEENS4_18smem_ptr_flag_bitsILi8EEENSQ_INS5_IJNSA_ILi8EEESE_EEENS5_IJSE_SB_EEEEEEEvNS4_8identityESX_S17_vS18_EENS_8epilogue10collective18CollectiveEpilogueINS1A_23Sm100TmaWarpSpecializedILi1ELi1ELi64ELb0ELb0EEEJSG_NS5_IJNSQ_ISE_SB_EENSQ_ISF_SB_EEEEEaSH_aSH_NS1A_6fusion15FusionCallbacksIS1E_NS1I_17LinearCombinationIaiaiLNS_15FloatRoundStyleE2EEESG_S1H_JEEENS4_5SM1004TMEM4LOAD26SM100_TMEM_LOAD_32dp32b64xESX_NSY_INSZ_ILi2ELi4ELi3EEES12_NSQ_INS5_IJS13_SF_EEENS5_IJSF_SB_EEEEEEENS4_39AutoVectorizingCopyWithAssumedAlignmentILi128EEENS4_14SM90_TMA_STOREES1W_S1Y_S1Y_EEEvvEEEEvNT_6ParamsE,"aw",@nobits
	.sectionflags	@""
	.align	16
	.zero		1024


//--------------------- .nv.shared.reserved.0     --------------------------
	.section	.nv.shared.reserved.0,"aw",@nobits
	.weak		__nv_reservedSMEM_offset_0_alias
	.size		__nv_reservedSMEM_offset_0_alias, 0, 64
	.other		__nv_reservedSMEM_offset_0_alias,@"STO_CUDA_RESERVED_SHARED STV_DEFAULT"
__nv_reservedSMEM_offset_0_alias:
	.zero		0
.nv.shared.reserved.0:
	.zero		64
	.weak		__nv_reservedSMEM_tcgen05_partition
	.type		__nv_reservedSMEM_tcgen05_partition,@object
	.size		__nv_reservedSMEM_tcgen05_partition,(.L_0 - __nv_reservedSMEM_tcgen05_partition)
__nv_reservedSMEM_tcgen05_partition:
	.zero		32
.L_0:


//--------------------- .nv.global                --------------------------
	.section	.nv.global,"aw",@nobits
.nv.global:
	.type		_ZN40_INTERNAL_4b77b423_4_k_cu_ade0623a_148374cute1_E,@object
	.size		_ZN40_INTERNAL_4b77b423_4_k_cu_ade0623a_148374cute1_E,(_ZN40_INTERNAL_4b77b423_4_k_cu_ade0623a_148374cuda3std3__45__cpo6cbeginE - _ZN40_INTERNAL_4b77b423_4_k_cu_ade0623a_148374cute1_E)
_ZN40_INTERNAL_4b77b423_4_k_cu_ade0623a_148374cute1_E:
	.zero		1
	.type		_ZN40_INTERNAL_4b77b423_4_k_cu_ade0623a_148374cuda3std3__45__cpo6cbeginE,@object
	.size		_ZN40_INTERNAL_4b77b423_4_k_cu_ade0623a_148374cuda3std3__45__cpo6cbeginE,(_ZN40_INTERNAL_4b77b423_4_k_cu_ade0623a_148374cuda3std3__48in_placeE - _ZN40_INTERNAL_4b77b423_4_k_cu_ade0623a_148374cuda3std3__45__cpo6cbeginE)
_ZN40_INTERNAL_4b77b423_4_k_cu_ade0623a_148374cuda3std3__45__cpo6cbeginE:
	.zero		1
	.type		_ZN40_INTERNAL_4b77b423_4_k_cu_ade0623a_148374cuda3std3__48in_placeE,@object
	.size		_ZN40_INTERNAL_4b77b423_4_k_cu_ade0623a_148374cuda3std3__48in_placeE,(_ZN40_INTERNAL_4b77b423_4_k_cu_ade0623a_148374cuda3std6ranges3__45__cpo9iter_moveE - _ZN40_INTERNAL_4b77b423_4_k_cu_ade0623a_148374cuda3std3__48in_placeE)
_ZN40_INTERNAL_4b77b423_4_k_cu_ade0623a_148374cuda3std3__48in_placeE:
	.zero		1
	.type		_ZN40_INTERNAL_4b77b423_4_k_cu_ade0623a_148374cuda3std6ranges3__45__cpo9iter_moveE,@object
	.size		_ZN40_INTERNAL_4b77b423_4_k_cu_ade0623a_148374cuda3std6ranges3__45__cpo9iter_moveE,(_ZN40_INTERNAL_4b77b423_4_k_cu_ade0623a_148374cuda3std3__45__cpo5beginE - _ZN40_INTERNAL_4b77b423_4_k_cu_ade0623a_148374cuda3std6ranges3__45__cpo9iter_moveE)
_ZN40_INTERNAL_4b77b423_4_k_cu_ade0623a_148374cuda3std6ranges3__45__cpo9iter_moveE:
	.zero		1
	.type		_ZN40_INTERNAL_4b77b423_4_k_cu_ade0623a_148374cuda3std3__45__cpo5beginE,@object
	.size		_ZN40_INTERNAL_4b77b423_4_k_cu_ade0623a_148374cuda3std3__45__cpo5beginE,(_ZN40_INTERNAL_4b77b423_4_k_cu_ade0623a_148374cuda3std3__442_GLOBAL__N__4b77b423_4_k_cu_ade0623a_148376ignoreE - _ZN40_INTERNAL_4b77b423_4_k_cu_ade0623a_148374cuda3std3__45__cpo5beginE)
_ZN40_INTERNAL_4b77b423_4_k_cu_ade0623a_148374cuda3std3__45__cpo5beginE:
	.zero		1
	.type		_ZN40_INTERNAL_4b77b423_4_k_cu_ade0623a_148374cuda3std3__442_GLOBAL__N__4b77b423_4_k_cu_ade0623a_148376ignoreE,@object
	.size		_ZN40_INTERNAL_4b77b423_4_k_cu_ade0623a_148374cuda3std3__442_GLOBAL__N__4b77b423_4_k_cu_ade0623a_148376ignoreE,(_ZN40_INTERNAL_4b77b423_4_k_cu_ade0623a_148374cute7productE - _ZN40_INTERNAL_4b77b423_4_k_cu_ade0623a_148374cuda3std3__442_GLOBAL__N__4b77b423_4_k_cu_ade0623a_148376ignoreE)
_ZN40_INTERNAL_4b77b423_4_k_cu_ade0623a_148374cuda3std3__442_GLOBAL__N__4b77b423_4_k_cu_ade0623a_148376ignoreE:
	.zero		1
	.type		_ZN40_INTERNAL_4b77b423_4_k_cu_ade0623a_148374cute7productE,@object
	.size		_ZN40_INTERNAL_4b77b423_4_k_cu_ade0623a_148374cute7productE,(_ZN40_INTERNAL_4b77b423_4_k_cu_ade0623a_148374cuda3std3__45__cpo3endE - _ZN40_INTERNAL_4b77b423_4_k_cu_ade0623a_148374cute7productE)
_ZN40_INTERNAL_4b77b423_4_k_cu_ade0623a_148374cute7productE:
	.zero		1
	.type		_ZN40_INTERNAL_4b77b423_4_k_cu_ade0623a_148374cuda3std3__45__cpo3endE,@object
	.size		_ZN40_INTERNAL_4b77b423_4_k_cu_ade0623a_148374cuda3std3__45__cpo3endE,(_ZN40_INTERNAL_4b77b423_4_k_cu_ade0623a_148374cuda3std3__419piecewise_constructE - _ZN40_INTERNAL_4b77b423_4_k_cu_ade0623a_148374cuda3std3__45__cpo3endE)
_ZN40_INTERNAL_4b77b423_4_k_cu_ade0623a_148374cuda3std3__45__cpo3endE:
	.zero		1
	.type		_ZN40_INTERNAL_4b77b423_4_k_cu_ade0623a_148374cuda3std3__419piecewise_constructE,@object
	.size		_ZN40_INTERNAL_4b77b423_4_k_cu_ade0623a_148374cuda3std3__419piecewise_constructE,(_ZN40_INTERNAL_4b77b423_4_k_cu_ade0623a_148374cuda3std3__45__cpo4cendE - _ZN40_INTERNAL_4b77b423_4_k_cu_ade0623a_148374cuda3std3__419piecewise_constructE)
_ZN40_INTERNAL_4b77b423_4_k_cu_ade0623a_148374cuda3std3__419piecewise_constructE:
	.zero		1
	.type		_ZN40_INTERNAL_4b77b423_4_k_cu_ade0623a_148374cuda3std3__45__cpo4cendE,@object
	.size		_ZN40_INTERNAL_4b77b423_4_k_cu_ade0623a_148374cuda3std3__45__cpo4cendE,(_ZN40_INTERNAL_4b77b423_4_k_cu_ade0623a_148374cuda3std6ranges3__45__cpo4swapE - _ZN40_INTERNAL_4b77b423_4_k_cu_ade0623a_148374cuda3std3__45__cpo4cendE)
_ZN40_INTERNAL_4b77b423_4_k_cu_ade0623a_148374cuda3std3__45__cpo4cendE:
	.zero		1
	.type		_ZN40_INTERNAL_4b77b423_4_k_cu_ade0623a_148374cuda3std6ranges3__45__cpo4swapE,@object
	.size		_ZN40_INTERNAL_4b77b423_4_k_cu_ade0623a_148374cuda3std6ranges3__45__cpo4swapE,(.L_10 - _ZN40_INTERNAL_4b77b423_4_k_cu_ade0623a_148374cuda3std6ranges3__45__cpo4swapE)
_ZN40_INTERNAL_4b77b423_4_k_cu_ade0623a_148374cuda3std6ranges3__45__cpo4swapE:
	.zero		1
.L_10:


//--------------------- .nv.constant0._ZN7cutlass13device_kernelINS_4gemm6kernel13GemmUniversalIN4cute5tupleIJiiiiEEENS1_10collective13CollectiveMmaINS1_35MainloopSm100TmaUmmaWarpSpecializedILi4ELi2ELi4ENS5_IJNS4_1CILi1EEESB_SB_EEEEENS5_IJNSA_ILi128EEENSA_ILi64EEESE_EEEaNS5_IJlSB_lEEEaSH_NS4_8TiledMMAINS4_8MMA_AtomIJNS4_15SM100_MMA_S8_SSIaaiLi128ELi64ELNS4_4UMMA5MajorE0ELSM_0ELNSL_8SaturateE0EEEEEENS4_6LayoutISC_NS5_IJNSA_ILi0EEESR_SR_EEEEENS5_IJNS4_10UnderscoreESU_SU_EEEEENS4_13SM90_TMA_LOADENS4_14ComposedLayoutINS4_7SwizzleILi3ELi4ELi3EEENS4_18smem_ptr_flag_bitsILi8EEENSQ_INS5_IJNSA_ILi8EEESE_EEENS5_IJSE_SB_EEEEEEEvNS4_8identityESX_S17_vS18_EENS_8epilogue10collective18CollectiveEpilogueINS1A_23Sm100TmaWarpSpecializedILi1ELi1ELi64ELb0ELb0EEEJSG_NS5_IJNSQ_ISE_SB_EENSQ_ISF_SB_EEEEEaSH_aSH_NS1A_6fusion15FusionCallbacksIS1E_NS1I_17LinearCombinationIaiaiLNS_15FloatRoundStyleE2EEESG_S1H_JEEENS4_5SM1004TMEM4LOAD26SM100_TMEM_LOAD_32dp32b64xESX_NSY_INSZ_ILi2ELi4ELi3EEES12_NSQ_INS5_IJS13_SF_EEENS5_IJSF_SB_EEEEEEENS4_39AutoVectorizingCopyWithAssumedAlignmentILi128EEENS4_14SM90_TMA_STOREES1W_S1Y_S1Y_EEEvvEEEEvNT_6ParamsE --------------------------
	.section	.nv.constant0._ZN7cutlass13device_kernelINS_4gemm6kernel13GemmUniversalIN4cute5tupleIJiiiiEEENS1_10collective13CollectiveMmaINS1_35MainloopSm100TmaUmmaWarpSpecializedILi4ELi2ELi4ENS5_IJNS4_1CILi1EEESB_SB_EEEEENS5_IJNSA_ILi128EEENSA_ILi64EEESE_EEEaNS5_IJlSB_lEEEaSH_NS4_8TiledMMAINS4_8MMA_AtomIJNS4_15SM100_MMA_S8_SSIaaiLi128ELi64ELNS4_4UMMA5MajorE0ELSM_0ELNSL_8SaturateE0EEEEEENS4_6LayoutISC_NS5_IJNSA_ILi0EEESR_SR_EEEEENS5_IJNS4_10UnderscoreESU_SU_EEEEENS4_13SM90_TMA_LOADENS4_14ComposedLayoutINS4_7SwizzleILi3ELi4ELi3EEENS4_18smem_ptr_flag_bitsILi8EEENSQ_INS5_IJNSA_ILi8EEESE_EEENS5_IJSE_SB_EEEEEEEvNS4_8identityESX_S17_vS18_EENS_8epilogue10collective18CollectiveEpilogueINS1A_23Sm100TmaWarpSpecializedILi1ELi1ELi64ELb0ELb0EEEJSG_NS5_IJNSQ_ISE_SB_EENSQ_ISF_SB_EEEEEaSH_aSH_NS1A_6fusion15FusionCallbacksIS1E_NS1I_17LinearCombinationIaiaiLNS_15FloatRoundStyleE2EEESG_S1H_JEEENS4_5SM1004TMEM4LOAD26SM100_TMEM_LOAD_32dp32b64xESX_NSY_INSZ_ILi2ELi4ELi3EEES12_NSQ_INS5_IJS13_SF_EEENS5_IJSF_SB_EEEEEEENS4_39AutoVectorizingCopyWithAssumedAlignmentILi128EEENS4_14SM90_TMA_STOREES1W_S1Y_S1Y_EEEvvEEEEvNT_6ParamsE,"a",@progbits
	.sectionflags	@""
	.align	4
.nv.constant0._ZN7cutlass13device_kernelINS_4gemm6kernel13GemmUniversalIN4cute5tupleIJiiiiEEENS1_10collective13CollectiveMmaINS1_35MainloopSm100TmaUmmaWarpSpecializedILi4ELi2ELi4ENS5_IJNS4_1CILi1EEESB_SB_EEEEENS5_IJNSA_ILi128EEENSA_ILi64EEESE_EEEaNS5_IJlSB_lEEEaSH_NS4_8TiledMMAINS4_8MMA_AtomIJNS4_15SM100_MMA_S8_SSIaaiLi128ELi64ELNS4_4UMMA5MajorE0ELSM_0ELNSL_8SaturateE0EEEEEENS4_6LayoutISC_NS5_IJNSA_ILi0EEESR_SR_EEEEENS5_IJNS4_10UnderscoreESU_SU_EEEEENS4_13SM90_TMA_LOADENS4_14ComposedLayoutINS4_7SwizzleILi3ELi4ELi3EEENS4_18smem_ptr_flag_bitsILi8EEENSQ_INS5_IJNSA_ILi8EEESE_EEENS5_IJSE_SB_EEEEEEEvNS4_8identityESX_S17_vS18_EENS_8epilogue10collective18CollectiveEpilogueINS1A_23Sm100TmaWarpSpecializedILi1ELi1ELi64ELb0ELb0EEEJSG_NS5_IJNSQ_ISE_SB_EENSQ_ISF_SB_EEEEEaSH_aSH_NS1A_6fusion15FusionCallbacksIS1E_NS1I_17LinearCombinationIaiaiLNS_15FloatRoundStyleE2EEESG_S1H_JEEENS4_5SM1004TMEM4LOAD26SM100_TMEM_LOAD_32dp32b64xESX_NSY_INSZ_ILi2ELi4ELi3EEES12_NSQ_INS5_IJS13_SF_EEENS5_IJSF_SB_EEEEEEENS4_39AutoVectorizingCopyWithAssumedAlignmentILi128EEENS4_14SM90_TMA_STOREES1W_S1Y_S1Y_EEEvvEEEEvNT_6ParamsE:
	.zero		2944


//--------------------- SYMBOLS --------------------------

	.type		.nv.reservedSmem.offset0,@object
	.size		.nv.reservedSmem.offset0,0x4
	.type		.nv.reservedSmem.cap,@object
	.size		.nv.reservedSmem.cap,0x4
	.type		__assertfail,@function
